//
// Generated by NVIDIA NVVM Compiler
//
// Compiler Build ID: CL-36424714
// Cuda compilation tools, release 13.0, V13.0.88
// Based on NVVM 20.0.0
//

.version 9.0
.target sm_100
.address_size 64

	// .globl	_Z7reduce0PiS_
.extern .shared .align 16 .b8 sdata[];
.extern .shared .align 16 .b8 sdata2[];

.visible .entry _Z7reduce0PiS_(
	.param .u64 .ptr .align 1 _Z7reduce0PiS__param_0,
	.param .u64 .ptr .align 1 _Z7reduce0PiS__param_1
)
{
	.reg .pred 	%p<5>;
	.reg .b32 	%r<21>;
	.reg .b64 	%rd<9>;

	ld.param.u64 	%rd2, [_Z7reduce0PiS__param_0];
	ld.param.u64 	%rd1, [_Z7reduce0PiS__param_1];
	cvta.to.global.u64 	%rd3, %rd2;
	mov.u32 	%r1, %tid.x;
	mov.u32 	%r2, %ctaid.x;
	mov.u32 	%r3, %ntid.x;
	mad.lo.s32 	%r7, %r2, %r3, %r1;
	mul.wide.u32 	%rd4, %r7, 4;
	add.s64 	%rd5, %rd3, %rd4;
	ld.global.u32 	%r8, [%rd5];
	shl.b32 	%r9, %r1, 2;
	mov.u32 	%r10, sdata;
	add.s32 	%r4, %r10, %r9;
	st.shared.u32 	[%r4], %r8;
	bar.sync 	0;
	setp.lt.u32 	%p1, %r3, 2;
	@%p1 bra 	$L__BB0_5;
	mov.b32 	%r20, 1;
$L__BB0_2:
	shl.b32 	%r6, %r20, 1;
	add.s32 	%r12, %r6, -1;
	and.b32  	%r13, %r12, %r1;
	setp.ne.s32 	%p2, %r13, 0;
	@%p2 bra 	$L__BB0_4;
	shl.b32 	%r14, %r20, 2;
	add.s32 	%r15, %r4, %r14;
	ld.shared.u32 	%r16, [%r15];
	ld.shared.u32 	%r17, [%r4];
	add.s32 	%r18, %r17, %r16;
	st.shared.u32 	[%r4], %r18;
$L__BB0_4:
	bar.sync 	0;
	setp.lt.u32 	%p3, %r6, %r3;
	mov.u32 	%r20, %r6;
	@%p3 bra 	$L__BB0_2;
$L__BB0_5:
	setp.ne.s32 	%p4, %r1, 0;
	@%p4 bra 	$L__BB0_7;
	ld.shared.u32 	%r19, [sdata];
	cvta.to.global.u64 	%rd6, %rd1;
	mul.wide.u32 	%rd7, %r2, 4;
	add.s64 	%rd8, %rd6, %rd7;
	st.global.u32 	[%rd8], %r19;
$L__BB0_7:
	ret;

}
	// .globl	_Z7reduce1PiS_
.visible .entry _Z7reduce1PiS_(
	.param .u64 .ptr .align 1 _Z7reduce1PiS__param_0,
	.param .u64 .ptr .align 1 _Z7reduce1PiS__param_1
)
{
	.reg .pred 	%p<5>;
	.reg .b32 	%r<24>;
	.reg .b64 	%rd<9>;

	ld.param.u64 	%rd2, [_Z7reduce1PiS__param_0];
	ld.param.u64 	%rd1, [_Z7reduce1PiS__param_1];
	cvta.to.global.u64 	%rd3, %rd2;
	mov.u32 	%r1, %tid.x;
	mov.u32 	%r2, %ctaid.x;
	mov.u32 	%r3, %ntid.x;
	mad.lo.s32 	%r7, %r2, %r3, %r1;
	mul.wide.u32 	%rd4, %r7, 4;
	add.s64 	%rd5, %rd3, %rd4;
	ld.global.u32 	%r8, [%rd5];
	shl.b32 	%r9, %r1, 2;
	mov.u32 	%r10, sdata;
	add.s32 	%r11, %r10, %r9;
	st.shared.u32 	[%r11], %r8;
	bar.sync 	0;
	setp.lt.u32 	%p1, %r3, 2;
	@%p1 bra 	$L__BB1_5;
	mov.b32 	%r23, 1;
$L__BB1_2:
	shl.b32 	%r5, %r23, 1;
	mul.lo.s32 	%r6, %r5, %r1;
	setp.ge.u32 	%p2, %r6, %r3;
	@%p2 bra 	$L__BB1_4;
	add.s32 	%r13, %r6, %r23;
	shl.b32 	%r14, %r13, 2;
	add.s32 	%r16, %r10, %r14;
	ld.shared.u32 	%r17, [%r16];
	shl.b32 	%r18, %r6, 2;
	add.s32 	%r19, %r10, %r18;
	ld.shared.u32 	%r20, [%r19];
	add.s32 	%r21, %r20, %r17;
	st.shared.u32 	[%r19], %r21;
$L__BB1_4:
	bar.sync 	0;
	setp.lt.u32 	%p3, %r5, %r3;
	mov.u32 	%r23, %r5;
	@%p3 bra 	$L__BB1_2;
$L__BB1_5:
	setp.ne.s32 	%p4, %r1, 0;
	@%p4 bra 	$L__BB1_7;
	ld.shared.u32 	%r22, [sdata];
	cvta.to.global.u64 	%rd6, %rd1;
	mul.wide.u32 	%rd7, %r2, 4;
	add.s64 	%rd8, %rd6, %rd7;
	st.global.u32 	[%rd8], %r22;
$L__BB1_7:
	ret;

}
	// .globl	_Z7reduce2PiS_
.visible .entry _Z7reduce2PiS_(
	.param .u64 .ptr .align 1 _Z7reduce2PiS__param_0,
	.param .u64 .ptr .align 1 _Z7reduce2PiS__param_1
)
{
	.reg .pred 	%p<5>;
	.reg .b32 	%r<18>;
	.reg .b64 	%rd<9>;

	ld.param.u64 	%rd2, [_Z7reduce2PiS__param_0];
	ld.param.u64 	%rd1, [_Z7reduce2PiS__param_1];
	cvta.to.global.u64 	%rd3, %rd2;
	mov.u32 	%r1, %tid.x;
	mov.u32 	%r2, %ctaid.x;
	mov.u32 	%r17, %ntid.x;
	mad.lo.s32 	%r7, %r2, %r17, %r1;
	mul.wide.u32 	%rd4, %r7, 4;
	add.s64 	%rd5, %rd3, %rd4;
	ld.global.u32 	%r8, [%rd5];
	shl.b32 	%r9, %r1, 2;
	mov.u32 	%r10, sdata;
	add.s32 	%r4, %r10, %r9;
	st.shared.u32 	[%r4], %r8;
	bar.sync 	0;
	setp.lt.u32 	%p1, %r17, 2;
	@%p1 bra 	$L__BB2_4;
$L__BB2_1:
	shr.u32 	%r6, %r17, 1;
	setp.ge.u32 	%p2, %r1, %r6;
	@%p2 bra 	$L__BB2_3;
	shl.b32 	%r11, %r6, 2;
	add.s32 	%r12, %r4, %r11;
	ld.shared.u32 	%r13, [%r12];
	ld.shared.u32 	%r14, [%r4];
	add.s32 	%r15, %r14, %r13;
	st.shared.u32 	[%r4], %r15;
$L__BB2_3:
	bar.sync 	0;
	setp.gt.u32 	%p3, %r17, 3;
	mov.u32 	%r17, %r6;
	@%p3 bra 	$L__BB2_1;
$L__BB2_4:
	setp.ne.s32 	%p4, %r1, 0;
	@%p4 bra 	$L__BB2_6;
	ld.shared.u32 	%r16, [sdata];
	cvta.to.global.u64 	%rd6, %rd1;
	mul.wide.u32 	%rd7, %r2, 4;
	add.s64 	%rd8, %rd6, %rd7;
	st.global.u32 	[%rd8], %r16;
$L__BB2_6:
	ret;

}
	// .globl	_Z7reduce3PiS_
.visible .entry _Z7reduce3PiS_(
	.param .u64 .ptr .align 1 _Z7reduce3PiS__param_0,
	.param .u64 .ptr .align 1 _Z7reduce3PiS__param_1
)
{
	.reg .pred 	%p<5>;
	.reg .b32 	%r<23>;
	.reg .b64 	%rd<11>;

	ld.param.u64 	%rd2, [_Z7reduce3PiS__param_0];
	ld.param.u64 	%rd1, [_Z7reduce3PiS__param_1];
	cvta.to.global.u64 	%rd3, %rd2;
	mov.u32 	%r1, %tid.x;
	mov.u32 	%r2, %ctaid.x;
	mov.u32 	%r22, %ntid.x;
	mul.lo.s32 	%r7, %r22, %r2;
	shl.b32 	%r8, %r7, 1;
	add.s32 	%r9, %r8, %r1;
	mul.wide.u32 	%rd4, %r9, 4;
	add.s64 	%rd5, %rd3, %rd4;
	ld.global.u32 	%r10, [%rd5];
	add.s32 	%r11, %r9, %r22;
	mul.wide.u32 	%rd6, %r11, 4;
	add.s64 	%rd7, %rd3, %rd6;
	ld.global.u32 	%r12, [%rd7];
	add.s32 	%r13, %r12, %r10;
	shl.b32 	%r14, %r1, 2;
	mov.u32 	%r15, sdata;
	add.s32 	%r4, %r15, %r14;
	st.shared.u32 	[%r4], %r13;
	bar.sync 	0;
	setp.lt.u32 	%p1, %r22, 2;
	@%p1 bra 	$L__BB3_4;
$L__BB3_1:
	shr.u32 	%r6, %r22, 1;
	setp.ge.u32 	%p2, %r1, %r6;
	@%p2 bra 	$L__BB3_3;
	shl.b32 	%r16, %r6, 2;
	add.s32 	%r17, %r4, %r16;
	ld.shared.u32 	%r18, [%r17];
	ld.shared.u32 	%r19, [%r4];
	add.s32 	%r20, %r19, %r18;
	st.shared.u32 	[%r4], %r20;
$L__BB3_3:
	bar.sync 	0;
	setp.gt.u32 	%p3, %r22, 3;
	mov.u32 	%r22, %r6;
	@%p3 bra 	$L__BB3_1;
$L__BB3_4:
	setp.ne.s32 	%p4, %r1, 0;
	@%p4 bra 	$L__BB3_6;
	ld.shared.u32 	%r21, [sdata];
	cvta.to.global.u64 	%rd8, %rd1;
	mul.wide.u32 	%rd9, %r2, 4;
	add.s64 	%rd10, %rd8, %rd9;
	st.global.u32 	[%rd10], %r21;
$L__BB3_6:
	ret;

}
	// .globl	_Z7reduce4PiS_
.visible .entry _Z7reduce4PiS_(
	.param .u64 .ptr .align 1 _Z7reduce4PiS__param_0,
	.param .u64 .ptr .align 1 _Z7reduce4PiS__param_1
)
{
	.reg .pred 	%p<6>;
	.reg .b32 	%r<41>;
	.reg .b64 	%rd<11>;

	ld.param.u64 	%rd2, [_Z7reduce4PiS__param_0];
	ld.param.u64 	%rd1, [_Z7reduce4PiS__param_1];
	cvta.to.global.u64 	%rd3, %rd2;
	mov.u32 	%r1, %tid.x;
	mov.u32 	%r2, %ctaid.x;
	mov.u32 	%r40, %ntid.x;
	mul.lo.s32 	%r7, %r40, %r2;
	shl.b32 	%r8, %r7, 1;
	add.s32 	%r9, %r8, %r1;
	mul.wide.u32 	%rd4, %r9, 4;
	add.s64 	%rd5, %rd3, %rd4;
	ld.global.u32 	%r10, [%rd5];
	add.s32 	%r11, %r9, %r40;
	mul.wide.u32 	%rd6, %r11, 4;
	add.s64 	%rd7, %rd3, %rd6;
	ld.global.u32 	%r12, [%rd7];
	add.s32 	%r13, %r12, %r10;
	shl.b32 	%r14, %r1, 2;
	mov.u32 	%r15, sdata2;
	add.s32 	%r4, %r15, %r14;
	st.volatile.shared.u32 	[%r4], %r13;
	bar.sync 	0;
	setp.lt.u32 	%p1, %r40, 66;
	@%p1 bra 	$L__BB4_4;
$L__BB4_1:
	shr.u32 	%r6, %r40, 1;
	setp.ge.u32 	%p2, %r1, %r6;
	@%p2 bra 	$L__BB4_3;
	shl.b32 	%r16, %r6, 2;
	add.s32 	%r17, %r4, %r16;
	ld.volatile.shared.u32 	%r18, [%r17];
	ld.volatile.shared.u32 	%r19, [%r4];
	add.s32 	%r20, %r19, %r18;
	st.volatile.shared.u32 	[%r4], %r20;
$L__BB4_3:
	bar.sync 	0;
	setp.gt.u32 	%p3, %r40, 131;
	mov.u32 	%r40, %r6;
	@%p3 bra 	$L__BB4_1;
$L__BB4_4:
	setp.gt.u32 	%p4, %r1, 31;
	@%p4 bra 	$L__BB4_7;
	ld.volatile.shared.u32 	%r21, [%r4+128];
	ld.volatile.shared.u32 	%r22, [%r4];
	add.s32 	%r23, %r22, %r21;
	st.volatile.shared.u32 	[%r4], %r23;
	ld.volatile.shared.u32 	%r24, [%r4+64];
	ld.volatile.shared.u32 	%r25, [%r4];
	add.s32 	%r26, %r25, %r24;
	st.volatile.shared.u32 	[%r4], %r26;
	ld.volatile.shared.u32 	%r27, [%r4+32];
	ld.volatile.shared.u32 	%r28, [%r4];
	add.s32 	%r29, %r28, %r27;
	st.volatile.shared.u32 	[%r4], %r29;
	ld.volatile.shared.u32 	%r30, [%r4+16];
	ld.volatile.shared.u32 	%r31, [%r4];
	add.s32 	%r32, %r31, %r30;
	st.volatile.shared.u32 	[%r4], %r32;
	ld.volatile.shared.u32 	%r33, [%r4+8];
	ld.volatile.shared.u32 	%r34, [%r4];
	add.s32 	%r35, %r34, %r33;
	st.volatile.shared.u32 	[%r4], %r35;
	ld.volatile.shared.u32 	%r36, [%r4+4];
	ld.volatile.shared.u32 	%r37, [%r4];
	add.s32 	%r38, %r37, %r36;
	st.volatile.shared.u32 	[%r4], %r38;
	setp.ne.s32 	%p5, %r1, 0;
	@%p5 bra 	$L__BB4_7;
	ld.volatile.shared.u32 	%r39, [sdata2];
	cvta.to.global.u64 	%rd8, %rd1;
	mul.wide.u32 	%rd9, %r2, 4;
	add.s64 	%rd10, %rd8, %rd9;
	st.global.u32 	[%rd10], %r39;
$L__BB4_7:
	ret;

}
	// .globl	_Z7reduce5ILj512EEvPiS0_
.visible .entry _Z7reduce5ILj512EEvPiS0_(
	.param .u64 .ptr .align 1 _Z7reduce5ILj512EEvPiS0__param_0,
	.param .u64 .ptr .align 1 _Z7reduce5ILj512EEvPiS0__param_1
)
{
	.reg .pred 	%p<6>;
	.reg .b32 	%r<42>;
	.reg .b64 	%rd<11>;

	ld.param.u64 	%rd2, [_Z7reduce5ILj512EEvPiS0__param_0];
	ld.param.u64 	%rd1, [_Z7reduce5ILj512EEvPiS0__param_1];
	cvta.to.global.u64 	%rd3, %rd2;
	mov.u32 	%r1, %tid.x;
	mov.u32 	%r2, %ctaid.x;
	mov.u32 	%r4, %ntid.x;
	mul.lo.s32 	%r5, %r4, %r2;
	shl.b32 	%r6, %r5, 1;
	add.s32 	%r7, %r6, %r1;
	mul.wide.u32 	%rd4, %r7, 4;
	add.s64 	%rd5, %rd3, %rd4;
	ld.global.u32 	%r8, [%rd5];
	add.s32 	%r9, %r7, %r4;
	mul.wide.u32 	%rd6, %r9, 4;
	add.s64 	%rd7, %rd3, %rd6;
	ld.global.u32 	%r10, [%rd7];
	add.s32 	%r11, %r10, %r8;
	shl.b32 	%r12, %r1, 2;
	mov.u32 	%r13, sdata2;
	add.s32 	%r3, %r13, %r12;
	st.volatile.shared.u32 	[%r3], %r11;
	bar.sync 	0;
	setp.gt.u32 	%p1, %r1, 255;
	@%p1 bra 	$L__BB5_6;
	ld.volatile.shared.u32 	%r14, [%r3+1024];
	ld.volatile.shared.u32 	%r15, [%r3];
	add.s32 	%r16, %r15, %r14;
	st.volatile.shared.u32 	[%r3], %r16;
	bar.sync 	0;
	setp.gt.u32 	%p2, %r1, 127;
	@%p2 bra 	$L__BB5_6;
	ld.volatile.shared.u32 	%r17, [%r3+512];
	ld.volatile.shared.u32 	%r18, [%r3];
	add.s32 	%r19, %r18, %r17;
	st.volatile.shared.u32 	[%r3], %r19;
	bar.sync 	0;
	setp.gt.u32 	%p3, %r1, 63;
	@%p3 bra 	$L__BB5_6;
	ld.volatile.shared.u32 	%r20, [%r3+256];
	ld.volatile.shared.u32 	%r21, [%r3];
	add.s32 	%r22, %r21, %r20;
	st.volatile.shared.u32 	[%r3], %r22;
	bar.sync 	0;
	setp.gt.u32 	%p4, %r1, 31;
	@%p4 bra 	$L__BB5_6;
	ld.volatile.shared.u32 	%r23, [%r3+128];
	ld.volatile.shared.u32 	%r24, [%r3];
	add.s32 	%r25, %r24, %r23;
	st.volatile.shared.u32 	[%r3], %r25;
	ld.volatile.shared.u32 	%r26, [%r3+64];
	ld.volatile.shared.u32 	%r27, [%r3];
	add.s32 	%r28, %r27, %r26;
	st.volatile.shared.u32 	[%r3], %r28;
	ld.volatile.shared.u32 	%r29, [%r3+32];
	ld.volatile.shared.u32 	%r30, [%r3];
	add.s32 	%r31, %r30, %r29;
	st.volatile.shared.u32 	[%r3], %r31;
	ld.volatile.shared.u32 	%r32, [%r3+16];
	ld.volatile.shared.u32 	%r33, [%r3];
	add.s32 	%r34, %r33, %r32;
	st.volatile.shared.u32 	[%r3], %r34;
	ld.volatile.shared.u32 	%r35, [%r3+8];
	ld.volatile.shared.u32 	%r36, [%r3];
	add.s32 	%r37, %r36, %r35;
	st.volatile.shared.u32 	[%r3], %r37;
	ld.volatile.shared.u32 	%r38, [%r3+4];
	ld.volatile.shared.u32 	%r39, [%r3];
	add.s32 	%r40, %r39, %r38;
	st.volatile.shared.u32 	[%r3], %r40;
	setp.ne.s32 	%p5, %r1, 0;
	@%p5 bra 	$L__BB5_6;
	ld.volatile.shared.u32 	%r41, [sdata2];
	cvta.to.global.u64 	%rd8, %rd1;
	mul.wide.u32 	%rd9, %r2, 4;
	add.s64 	%rd10, %rd8, %rd9;
	st.global.u32 	[%rd10], %r41;
$L__BB5_6:
	ret;

}
	// .globl	_Z7reduce5ILj256EEvPiS0_
.visible .entry _Z7reduce5ILj256EEvPiS0_(
	.param .u64 .ptr .align 1 _Z7reduce5ILj256EEvPiS0__param_0,
	.param .u64 .ptr .align 1 _Z7reduce5ILj256EEvPiS0__param_1
)
{
	.reg .pred 	%p<5>;
	.reg .b32 	%r<39>;
	.reg .b64 	%rd<11>;

	ld.param.u64 	%rd2, [_Z7reduce5ILj256EEvPiS0__param_0];
	ld.param.u64 	%rd1, [_Z7reduce5ILj256EEvPiS0__param_1];
	cvta.to.global.u64 	%rd3, %rd2;
	mov.u32 	%r1, %tid.x;
	mov.u32 	%r2, %ctaid.x;
	mov.u32 	%r4, %ntid.x;
	mul.lo.s32 	%r5, %r4, %r2;
	shl.b32 	%r6, %r5, 1;
	add.s32 	%r7, %r6, %r1;
	mul.wide.u32 	%rd4, %r7, 4;
	add.s64 	%rd5, %rd3, %rd4;
	ld.global.u32 	%r8, [%rd5];
	add.s32 	%r9, %r7, %r4;
	mul.wide.u32 	%rd6, %r9, 4;
	add.s64 	%rd7, %rd3, %rd6;
	ld.global.u32 	%r10, [%rd7];
	add.s32 	%r11, %r10, %r8;
	shl.b32 	%r12, %r1, 2;
	mov.u32 	%r13, sdata2;
	add.s32 	%r3, %r13, %r12;
	st.volatile.shared.u32 	[%r3], %r11;
	bar.sync 	0;
	setp.gt.u32 	%p1, %r1, 127;
	@%p1 bra 	$L__BB6_5;
	ld.volatile.shared.u32 	%r14, [%r3+512];
	ld.volatile.shared.u32 	%r15, [%r3];
	add.s32 	%r16, %r15, %r14;
	st.volatile.shared.u32 	[%r3], %r16;
	bar.sync 	0;
	setp.gt.u32 	%p2, %r1, 63;
	@%p2 bra 	$L__BB6_5;
	ld.volatile.shared.u32 	%r17, [%r3+256];
	ld.volatile.shared.u32 	%r18, [%r3];
	add.s32 	%r19, %r18, %r17;
	st.volatile.shared.u32 	[%r3], %r19;
	bar.sync 	0;
	setp.gt.u32 	%p3, %r1, 31;
	@%p3 bra 	$L__BB6_5;
	ld.volatile.shared.u32 	%r20, [%r3+128];
	ld.volatile.shared.u32 	%r21, [%r3];
	add.s32 	%r22, %r21, %r20;
	st.volatile.shared.u32 	[%r3], %r22;
	ld.volatile.shared.u32 	%r23, [%r3+64];
	ld.volatile.shared.u32 	%r24, [%r3];
	add.s32 	%r25, %r24, %r23;
	st.volatile.shared.u32 	[%r3], %r25;
	ld.volatile.shared.u32 	%r26, [%r3+32];
	ld.volatile.shared.u32 	%r27, [%r3];
	add.s32 	%r28, %r27, %r26;
	st.volatile.shared.u32 	[%r3], %r28;
	ld.volatile.shared.u32 	%r29, [%r3+16];
	ld.volatile.shared.u32 	%r30, [%r3];
	add.s32 	%r31, %r30, %r29;
	st.volatile.shared.u32 	[%r3], %r31;
	ld.volatile.shared.u32 	%r32, [%r3+8];
	ld.volatile.shared.u32 	%r33, [%r3];
	add.s32 	%r34, %r33, %r32;
	st.volatile.shared.u32 	[%r3], %r34;
	ld.volatile.shared.u32 	%r35, [%r3+4];
	ld.volatile.shared.u32 	%r36, [%r3];
	add.s32 	%r37, %r36, %r35;
	st.volatile.shared.u32 	[%r3], %r37;
	setp.ne.s32 	%p4, %r1, 0;
	@%p4 bra 	$L__BB6_5;
	ld.volatile.shared.u32 	%r38, [sdata2];
	cvta.to.global.u64 	%rd8, %rd1;
	mul.wide.u32 	%rd9, %r2, 4;
	add.s64 	%rd10, %rd8, %rd9;
	st.global.u32 	[%rd10], %r38;
$L__BB6_5:
	ret;

}
	// .globl	_Z7reduce5ILj128EEvPiS0_
.visible .entry _Z7reduce5ILj128EEvPiS0_(
	.param .u64 .ptr .align 1 _Z7reduce5ILj128EEvPiS0__param_0,
	.param .u64 .ptr .align 1 _Z7reduce5ILj128EEvPiS0__param_1
)
{
	.reg .pred 	%p<4>;
	.reg .b32 	%r<36>;
	.reg .b64 	%rd<11>;

	ld.param.u64 	%rd2, [_Z7reduce5ILj128EEvPiS0__param_0];
	ld.param.u64 	%rd1, [_Z7reduce5ILj128EEvPiS0__param_1];
	cvta.to.global.u64 	%rd3, %rd2;
	mov.u32 	%r1, %tid.x;
	mov.u32 	%r2, %ctaid.x;
	mov.u32 	%r4, %ntid.x;
	mul.lo.s32 	%r5, %r4, %r2;
	shl.b32 	%r6, %r5, 1;
	add.s32 	%r7, %r6, %r1;
	mul.wide.u32 	%rd4, %r7, 4;
	add.s64 	%rd5, %rd3, %rd4;
	ld.global.u32 	%r8, [%rd5];
	add.s32 	%r9, %r7, %r4;
	mul.wide.u32 	%rd6, %r9, 4;
	add.s64 	%rd7, %rd3, %rd6;
	ld.global.u32 	%r10, [%rd7];
	add.s32 	%r11, %r10, %r8;
	shl.b32 	%r12, %r1, 2;
	mov.u32 	%r13, sdata2;
	add.s32 	%r3, %r13, %r12;
	st.volatile.shared.u32 	[%r3], %r11;
	bar.sync 	0;
	setp.gt.u32 	%p1, %r1, 63;
	@%p1 bra 	$L__BB7_4;
	ld.volatile.shared.u32 	%r14, [%r3+256];
	ld.volatile.shared.u32 	%r15, [%r3];
	add.s32 	%r16, %r15, %r14;
	st.volatile.shared.u32 	[%r3], %r16;
	bar.sync 	0;
	setp.gt.u32 	%p2, %r1, 31;
	@%p2 bra 	$L__BB7_4;
	ld.volatile.shared.u32 	%r17, [%r3+128];
	ld.volatile.shared.u32 	%r18, [%r3];
	add.s32 	%r19, %r18, %r17;
	st.volatile.shared.u32 	[%r3], %r19;
	ld.volatile.shared.u32 	%r20, [%r3+64];
	ld.volatile.shared.u32 	%r21, [%r3];
	add.s32 	%r22, %r21, %r20;
	st.volatile.shared.u32 	[%r3], %r22;
	ld.volatile.shared.u32 	%r23, [%r3+32];
	ld.volatile.shared.u32 	%r24, [%r3];
	add.s32 	%r25, %r24, %r23;
	st.volatile.shared.u32 	[%r3], %r25;
	ld.volatile.shared.u32 	%r26, [%r3+16];
	ld.volatile.shared.u32 	%r27, [%r3];
	add.s32 	%r28, %r27, %r26;
	st.volatile.shared.u32 	[%r3], %r28;
	ld.volatile.shared.u32 	%r29, [%r3+8];
	ld.volatile.shared.u32 	%r30, [%r3];
	add.s32 	%r31, %r30, %r29;
	st.volatile.shared.u32 	[%r3], %r31;
	ld.volatile.shared.u32 	%r32, [%r3+4];
	ld.volatile.shared.u32 	%r33, [%r3];
	add.s32 	%r34, %r33, %r32;
	st.volatile.shared.u32 	[%r3], %r34;
	setp.ne.s32 	%p3, %r1, 0;
	@%p3 bra 	$L__BB7_4;
	ld.volatile.shared.u32 	%r35, [sdata2];
	cvta.to.global.u64 	%rd8, %rd1;
	mul.wide.u32 	%rd9, %r2, 4;
	add.s64 	%rd10, %rd8, %rd9;
	st.global.u32 	[%rd10], %r35;
$L__BB7_4:
	ret;

}
	// .globl	_Z7reduce5ILj64EEvPiS0_
.visible .entry _Z7reduce5ILj64EEvPiS0_(
	.param .u64 .ptr .align 1 _Z7reduce5ILj64EEvPiS0__param_0,
	.param .u64 .ptr .align 1 _Z7reduce5ILj64EEvPiS0__param_1
)
{
	.reg .pred 	%p<3>;
	.reg .b32 	%r<33>;
	.reg .b64 	%rd<11>;

	ld.param.u64 	%rd2, [_Z7reduce5ILj64EEvPiS0__param_0];
	ld.param.u64 	%rd1, [_Z7reduce5ILj64EEvPiS0__param_1];
	cvta.to.global.u64 	%rd3, %rd2;
	mov.u32 	%r1, %tid.x;
	mov.u32 	%r2, %ctaid.x;
	mov.u32 	%r4, %ntid.x;
	mul.lo.s32 	%r5, %r4, %r2;
	shl.b32 	%r6, %r5, 1;
	add.s32 	%r7, %r6, %r1;
	mul.wide.u32 	%rd4, %r7, 4;
	add.s64 	%rd5, %rd3, %rd4;
	ld.global.u32 	%r8, [%rd5];
	add.s32 	%r9, %r7, %r4;
	mul.wide.u32 	%rd6, %r9, 4;
	add.s64 	%rd7, %rd3, %rd6;
	ld.global.u32 	%r10, [%rd7];
	add.s32 	%r11, %r10, %r8;
	shl.b32 	%r12, %r1, 2;
	mov.u32 	%r13, sdata2;
	add.s32 	%r3, %r13, %r12;
	st.volatile.shared.u32 	[%r3], %r11;
	bar.sync 	0;
	setp.gt.u32 	%p1, %r1, 31;
	@%p1 bra 	$L__BB8_3;
	ld.volatile.shared.u32 	%r14, [%r3+128];
	ld.volatile.shared.u32 	%r15, [%r3];
	add.s32 	%r16, %r15, %r14;
	st.volatile.shared.u32 	[%r3], %r16;
	ld.volatile.shared.u32 	%r17, [%r3+64];
	ld.volatile.shared.u32 	%r18, [%r3];
	add.s32 	%r19, %r18, %r17;
	st.volatile.shared.u32 	[%r3], %r19;
	ld.volatile.shared.u32 	%r20, [%r3+32];
	ld.volatile.shared.u32 	%r21, [%r3];
	add.s32 	%r22, %r21, %r20;
	st.volatile.shared.u32 	[%r3], %r22;
	ld.volatile.shared.u32 	%r23, [%r3+16];
	ld.volatile.shared.u32 	%r24, [%r3];
	add.s32 	%r25, %r24, %r23;
	st.volatile.shared.u32 	[%r3], %r25;
	ld.volatile.shared.u32 	%r26, [%r3+8];
	ld.volatile.shared.u32 	%r27, [%r3];
	add.s32 	%r28, %r27, %r26;
	st.volatile.shared.u32 	[%r3], %r28;
	ld.volatile.shared.u32 	%r29, [%r3+4];
	ld.volatile.shared.u32 	%r30, [%r3];
	add.s32 	%r31, %r30, %r29;
	st.volatile.shared.u32 	[%r3], %r31;
	setp.ne.s32 	%p2, %r1, 0;
	@%p2 bra 	$L__BB8_3;
	ld.volatile.shared.u32 	%r32, [sdata2];
	cvta.to.global.u64 	%rd8, %rd1;
	mul.wide.u32 	%rd9, %r2, 4;
	add.s64 	%rd10, %rd8, %rd9;
	st.global.u32 	[%rd10], %r32;
$L__BB8_3:
	ret;

}
	// .globl	_Z7reduce5ILj32EEvPiS0_
.visible .entry _Z7reduce5ILj32EEvPiS0_(
	.param .u64 .ptr .align 1 _Z7reduce5ILj32EEvPiS0__param_0,
	.param .u64 .ptr .align 1 _Z7reduce5ILj32EEvPiS0__param_1
)
{
	.reg .pred 	%p<3>;
	.reg .b32 	%r<30>;
	.reg .b64 	%rd<11>;

	ld.param.u64 	%rd2, [_Z7reduce5ILj32EEvPiS0__param_0];
	ld.param.u64 	%rd1, [_Z7reduce5ILj32EEvPiS0__param_1];
	cvta.to.global.u64 	%rd3, %rd2;
	mov.u32 	%r1, %tid.x;
	mov.u32 	%r2, %ctaid.x;
	mov.u32 	%r4, %ntid.x;
	mul.lo.s32 	%r5, %r4, %r2;
	shl.b32 	%r6, %r5, 1;
	add.s32 	%r7, %r6, %r1;
	mul.wide.u32 	%rd4, %r7, 4;
	add.s64 	%rd5, %rd3, %rd4;
	ld.global.u32 	%r8, [%rd5];
	add.s32 	%r9, %r7, %r4;
	mul.wide.u32 	%rd6, %r9, 4;
	add.s64 	%rd7, %rd3, %rd6;
	ld.global.u32 	%r10, [%rd7];
	add.s32 	%r11, %r10, %r8;
	shl.b32 	%r12, %r1, 2;
	mov.u32 	%r13, sdata2;
	add.s32 	%r3, %r13, %r12;
	st.volatile.shared.u32 	[%r3], %r11;
	bar.sync 	0;
	setp.gt.u32 	%p1, %r1, 31;
	@%p1 bra 	$L__BB9_3;
	ld.volatile.shared.u32 	%r14, [%r3+64];
	ld.volatile.shared.u32 	%r15, [%r3];
	add.s32 	%r16, %r15, %r14;
	st.volatile.shared.u32 	[%r3], %r16;
	ld.volatile.shared.u32 	%r17, [%r3+32];
	ld.volatile.shared.u32 	%r18, [%r3];
	add.s32 	%r19, %r18, %r17;
	st.volatile.shared.u32 	[%r3], %r19;
	ld.volatile.shared.u32 	%r20, [%r3+16];
	ld.volatile.shared.u32 	%r21, [%r3];
	add.s32 	%r22, %r21, %r20;
	st.volatile.shared.u32 	[%r3], %r22;
	ld.volatile.shared.u32 	%r23, [%r3+8];
	ld.volatile.shared.u32 	%r24, [%r3];
	add.s32 	%r25, %r24, %r23;
	st.volatile.shared.u32 	[%r3], %r25;
	ld.volatile.shared.u32 	%r26, [%r3+4];
	ld.volatile.shared.u32 	%r27, [%r3];
	add.s32 	%r28, %r27, %r26;
	st.volatile.shared.u32 	[%r3], %r28;
	setp.ne.s32 	%p2, %r1, 0;
	@%p2 bra 	$L__BB9_3;
	ld.volatile.shared.u32 	%r29, [sdata2];
	cvta.to.global.u64 	%rd8, %rd1;
	mul.wide.u32 	%rd9, %r2, 4;
	add.s64 	%rd10, %rd8, %rd9;
	st.global.u32 	[%rd10], %r29;
$L__BB9_3:
	ret;

}


// ===== COMPILED SASS (sm_100) =====

	.target	sm_100

	.elftype	@"ET_EXEC"


//--------------------- .note.nv.tkinfo           --------------------------
	.section	.note.nv.tkinfo,"",@"SHT_NOTE"
	.sectionflags	@"SHF_NOTE_NV_TKINFO"
	.tkinfo
        /*0018*/ 	.word	0x00000002
        /*0030*/ 	.string	""
        /*0030*/ 	.string	"ptxas"
        /*0030*/ 	.string	"Cuda compilation tools, release 13.0, V13.0.88"
        /*0030*/ 	.string	"Build cuda_13.0.r13.0/compiler.36424714_0"
        /*0030*/ 	.string	"-arch sm_100 -m 64 "



//--------------------- .note.nv.cuinfo           --------------------------
	.section	.note.nv.cuinfo,"",@"SHT_NOTE"
	.sectionflags	@"SHF_NOTE_NV_CUINFO"
        /*0018*/ 	.short	0x0002
        /*001a*/ 	.short	0x0064
        /*001c*/ 	.short	0x0082
	.zero		2


//--------------------- .nv.info                  --------------------------
	.section	.nv.info,"",@"SHT_CUDA_INFO"
	.align	4


	//----- nvinfo : EIATTR_REGCOUNT
	.align		4
        /*0000*/ 	.byte	0x04, 0x2f
        /*0002*/ 	.short	(.L_1 - .L_0)
	.align		4
.L_0:
        /*0004*/ 	.word	index@(_Z7reduce0PiS_)
        /*0008*/ 	.word	0x0000000b


	//----- nvinfo : EIATTR_FRAME_SIZE
	.align		4
.L_1:
        /*000c*/ 	.byte	0x04, 0x11
        /*000e*/ 	.short	(.L_3 - .L_2)
	.align		4
.L_2:
        /*0010*/ 	.word	index@(_Z7reduce0PiS_)
        /*0014*/ 	.word	0x00000000


	//----- nvinfo : EIATTR_REGCOUNT
	.align		4
.L_3:
        /*0018*/ 	.byte	0x04, 0x2f
        /*001a*/ 	.short	(.L_5 - .L_4)
	.align		4
.L_4:
        /*001c*/ 	.word	index@(_Z7reduce1PiS_)
        /*0020*/ 	.word	0x0000000a


	//----- nvinfo : EIATTR_FRAME_SIZE
	.align		4
.L_5:
        /*0024*/ 	.byte	0x04, 0x11
        /*0026*/ 	.short	(.L_7 - .L_6)
	.align		4
.L_6:
        /*0028*/ 	.word	index@(_Z7reduce1PiS_)
        /*002c*/ 	.word	0x00000000


	//----- nvinfo : EIATTR_REGCOUNT
	.align		4
.L_7:
        /*0030*/ 	.byte	0x04, 0x2f
        /*0032*/ 	.short	(.L_9 - .L_8)
	.align		4
.L_8:
        /*0034*/ 	.word	index@(_Z7reduce2PiS_)
        /*0038*/ 	.word	0x0000000b


	//----- nvinfo : EIATTR_FRAME_SIZE
	.align		4
.L_9:
        /*003c*/ 	.byte	0x04, 0x11
        /*003e*/ 	.short	(.L_11 - .L_10)
	.align		4
.L_10:
        /*0040*/ 	.word	index@(_Z7reduce2PiS_)
        /*0044*/ 	.word	0x00000000


	//----- nvinfo : EIATTR_REGCOUNT
	.align		4
.L_11:
        /*0048*/ 	.byte	0x04, 0x2f
        /*004a*/ 	.short	(.L_13 - .L_12)
	.align		4
.L_12:
        /*004c*/ 	.word	index@(_Z7reduce3PiS_)
        /*0050*/ 	.word	0x0000000e


	//----- nvinfo : EIATTR_FRAME_SIZE
	.align		4
.L_13:
        /*0054*/ 	.byte	0x04, 0x11
        /*0056*/ 	.short	(.L_15 - .L_14)
	.align		4
.L_14:
        /*0058*/ 	.word	index@(_Z7reduce3PiS_)
        /*005c*/ 	.word	0x00000000


	//----- nvinfo : EIATTR_REGCOUNT
	.align		4
.L_15:
        /*0060*/ 	.byte	0x04, 0x2f
        /*0062*/ 	.short	(.L_17 - .L_16)
	.align		4
.L_16:
        /*0064*/ 	.word	index@(_Z7reduce4PiS_)
        /*0068*/ 	.word	0x0000000d


	//----- nvinfo : EIATTR_FRAME_SIZE
	.align		4
.L_17:
        /*006c*/ 	.byte	0x04, 0x11
        /*006e*/ 	.short	(.L_19 - .L_18)
	.align		4
.L_18:
        /*0070*/ 	.word	index@(_Z7reduce4PiS_)
        /*0074*/ 	.word	0x00000000


	//----- nvinfo : EIATTR_REGCOUNT
	.align		4
.L_19:
        /*0078*/ 	.byte	0x04, 0x2f
        /*007a*/ 	.short	(.L_21 - .L_20)
	.align		4
.L_20:
        /*007c*/ 	.word	index@(_Z7reduce5ILj512EEvPiS0_)
        /*0080*/ 	.word	0x0000000d


	//----- nvinfo : EIATTR_FRAME_SIZE
	.align		4
.L_21:
        /*0084*/ 	.byte	0x04, 0x11
        /*0086*/ 	.short	(.L_23 - .L_22)
	.align		4
.L_22:
        /*0088*/ 	.word	index@(_Z7reduce5ILj512EEvPiS0_)
        /*008c*/ 	.word	0x00000000


	//----- nvinfo : EIATTR_REGCOUNT
	.align		4
.L_23:
        /*0090*/ 	.byte	0x04, 0x2f
        /*0092*/ 	.short	(.L_25 - .L_24)
	.align		4
.L_24:
        /*0094*/ 	.word	index@(_Z7reduce5ILj256EEvPiS0_)
        /*0098*/ 	.word	0x0000000d


	//----- nvinfo : EIATTR_FRAME_SIZE
	.align		4
.L_25:
        /*009c*/ 	.byte	0x04, 0x11
        /*009e*/ 	.short	(.L_27 - .L_26)
	.align		4
.L_26:
        /*00a0*/ 	.word	index@(_Z7reduce5ILj256EEvPiS0_)
        /*00a4*/ 	.word	0x00000000


	//----- nvinfo : EIATTR_REGCOUNT
	.align		4
.L_27:
        /*00a8*/ 	.byte	0x04, 0x2f
        /*00aa*/ 	.short	(.L_29 - .L_28)
	.align		4
.L_28:
        /*00ac*/ 	.word	index@(_Z7reduce5ILj128EEvPiS0_)
        /*00b0*/ 	.word	0x0000000c


	//----- nvinfo : EIATTR_FRAME_SIZE
	.align		4
.L_29:
        /*00b4*/ 	.byte	0x04, 0x11
        /*00b6*/ 	.short	(.L_31 - .L_30)
	.align		4
.L_30:
        /*00b8*/ 	.word	index@(_Z7reduce5ILj128EEvPiS0_)
        /*00bc*/ 	.word	0x00000000


	//----- nvinfo : EIATTR_REGCOUNT
	.align		4
.L_31:
        /*00c0*/ 	.byte	0x04, 0x2f
        /*00c2*/ 	.short	(.L_33 - .L_32)
	.align		4
.L_32:
        /*00c4*/ 	.word	index@(_Z7reduce5ILj64EEvPiS0_)
        /*00c8*/ 	.word	0x0000000c


	//----- nvinfo : EIATTR_FRAME_SIZE
	.align		4
.L_33:
        /*00cc*/ 	.byte	0x04, 0x11
        /*00ce*/ 	.short	(.L_35 - .L_34)
	.align		4
.L_34:
        /*00d0*/ 	.word	index@(_Z7reduce5ILj64EEvPiS0_)
        /*00d4*/ 	.word	0x00000000


	//----- nvinfo : EIATTR_REGCOUNT
	.align		4
.L_35:
        /*00d8*/ 	.byte	0x04, 0x2f
        /*00da*/ 	.short	(.L_37 - .L_36)
	.align		4
.L_36:
        /*00dc*/ 	.word	index@(_Z7reduce5ILj32EEvPiS0_)
        /*00e0*/ 	.word	0x0000000c


	//----- nvinfo : EIATTR_FRAME_SIZE
	.align		4
.L_37:
        /*00e4*/ 	.byte	0x04, 0x11
        /*00e6*/ 	.short	(.L_39 - .L_38)
	.align		4
.L_38:
        /*00e8*/ 	.word	index@(_Z7reduce5ILj32EEvPiS0_)
        /*00ec*/ 	.word	0x00000000


	//----- nvinfo : EIATTR_MIN_STACK_SIZE
	.align		4
.L_39:
        /*00f0*/ 	.byte	0x04, 0x12
        /*00f2*/ 	.short	(.L_41 - .L_40)
	.align		4
.L_40:
        /*00f4*/ 	.word	index@(_Z7reduce5ILj32EEvPiS0_)
        /*00f8*/ 	.word	0x00000000


	//----- nvinfo : EIATTR_MIN_STACK_SIZE
	.align		4
.L_41:
        /*00fc*/ 	.byte	0x04, 0x12
        /*00fe*/ 	.short	(.L_43 - .L_42)
	.align		4
.L_42:
        /*0100*/ 	.word	index@(_Z7reduce5ILj64EEvPiS0_)
        /*0104*/ 	.word	0x00000000


	//----- nvinfo : EIATTR_MIN_STACK_SIZE
	.align		4
.L_43:
        /*0108*/ 	.byte	0x04, 0x12
        /*010a*/ 	.short	(.L_45 - .L_44)
	.align		4
.L_44:
        /*010c*/ 	.word	index@(_Z7reduce5ILj128EEvPiS0_)
        /*0110*/ 	.word	0x00000000


	//----- nvinfo : EIATTR_MIN_STACK_SIZE
	.align		4
.L_45:
        /*0114*/ 	.byte	0x04, 0x12
        /*0116*/ 	.short	(.L_47 - .L_46)
	.align		4
.L_46:
        /*0118*/ 	.word	index@(_Z7reduce5ILj256EEvPiS0_)
        /*011c*/ 	.word	0x00000000


	//----- nvinfo : EIATTR_MIN_STACK_SIZE
	.align		4
.L_47:
        /*0120*/ 	.byte	0x04, 0x12
        /*0122*/ 	.short	(.L_49 - .L_48)
	.align		4
.L_48:
        /*0124*/ 	.word	index@(_Z7reduce5ILj512EEvPiS0_)
        /*0128*/ 	.word	0x00000000


	//----- nvinfo : EIATTR_MIN_STACK_SIZE
	.align		4
.L_49:
        /*012c*/ 	.byte	0x04, 0x12
        /*012e*/ 	.short	(.L_51 - .L_50)
	.align		4
.L_50:
        /*0130*/ 	.word	index@(_Z7reduce4PiS_)
        /*0134*/ 	.word	0x00000000


	//----- nvinfo : EIATTR_MIN_STACK_SIZE
	.align		4
.L_51:
        /*0138*/ 	.byte	0x04, 0x12
        /*013a*/ 	.short	(.L_53 - .L_52)
	.align		4
.L_52:
        /*013c*/ 	.word	index@(_Z7reduce3PiS_)
        /*0140*/ 	.word	0x00000000


	//----- nvinfo : EIATTR_MIN_STACK_SIZE
	.align		4
.L_53:
        /*0144*/ 	.byte	0x04, 0x12
        /*0146*/ 	.short	(.L_55 - .L_54)
	.align		4
.L_54:
        /*0148*/ 	.word	index@(_Z7reduce2PiS_)
        /*014c*/ 	.word	0x00000000


	//----- nvinfo : EIATTR_MIN_STACK_SIZE
	.align		4
.L_55:
        /*0150*/ 	.byte	0x04, 0x12
        /*0152*/ 	.short	(.L_57 - .L_56)
	.align		4
.L_56:
        /*0154*/ 	.word	index@(_Z7reduce1PiS_)
        /*0158*/ 	.word	0x00000000


	//----- nvinfo : EIATTR_MIN_STACK_SIZE
	.align		4
.L_57:
        /*015c*/ 	.byte	0x04, 0x12
        /*015e*/ 	.short	(.L_59 - .L_58)
	.align		4
.L_58:
        /*0160*/ 	.word	index@(_Z7reduce0PiS_)
        /*0164*/ 	.word	0x00000000
.L_59:


//--------------------- .nv.compat                --------------------------
	.section	.nv.compat,"",@"SHT_CUDA_COMPAT_INFO"
	.align	4
        /*0000*/ 	.byte	0x02, 0x09, 0x00, 0x00, 0x02, 0x02, 0x01, 0x00, 0x02, 0x05, 0x05, 0x00, 0x03, 0x07, 0x01, 0x01
        /*0010*/ 	.byte	0x02, 0x03, 0x00, 0x00, 0x02, 0x06, 0x01, 0x00, 0x04, 0x0b, 0x08, 0x00, 0x09, 0x00, 0x00, 0x00
        /*0020*/ 	.byte	0x00, 0x00, 0x00, 0x00


//--------------------- .nv.info._Z7reduce5ILj32EEvPiS0_ --------------------------
	.section	.nv.info._Z7reduce5ILj32EEvPiS0_,"",@"SHT_CUDA_INFO"
	.sectionflags	@""
	.align	4


	//----- nvinfo : EIATTR_CUDA_API_VERSION
	.align		4
        /*0000*/ 	.byte	0x04, 0x37
        /*0002*/ 	.short	(.L_61 - .L_60)
.L_60:
        /*0004*/ 	.word	0x00000082


	//----- nvinfo : EIATTR_KPARAM_INFO
	.align		4
.L_61:
        /*0008*/ 	.byte	0x04, 0x17
        /*000a*/ 	.short	(.L_63 - .L_62)
.L_62:
        /*000c*/ 	.word	0x00000000
        /*0010*/ 	.short	0x0001
        /*0012*/ 	.short	0x0008
        /*0014*/ 	.byte	0x00, 0xf5, 0x21, 0x00


	//----- nvinfo : EIATTR_KPARAM_INFO
	.align		4
.L_63:
        /*0018*/ 	.byte	0x04, 0x17
        /*001a*/ 	.short	(.L_65 - .L_64)
.L_64:
        /*001c*/ 	.word	0x00000000
        /*0020*/ 	.short	0x0000
        /*0022*/ 	.short	0x0000
        /*0024*/ 	.byte	0x00, 0xf5, 0x21, 0x00


	//----- nvinfo : EIATTR_SPARSE_MMA_MASK
	.align		4
.L_65:
        /*0028*/ 	.byte	0x03, 0x50
        /*002a*/ 	.short	0x0000


	//----- nvinfo : EIATTR_MAXREG_COUNT
	.align		4
        /*002c*/ 	.byte	0x03, 0x1b
        /*002e*/ 	.short	0x00ff


	//----- nvinfo : EIATTR_NUM_BARRIERS
	.align		4
        /*0030*/ 	.byte	0x02, 0x4c
        /*0032*/ 	.byte	0x01
	.zero		1


	//----- nvinfo : EIATTR_MERCURY_ISA_VERSION
	.align		4
        /*0034*/ 	.byte	0x03, 0x5f
        /*0036*/ 	.short	0x0101


	//----- nvinfo : EIATTR_VRC_CTA_INIT_COUNT
	.align		4
        /*0038*/ 	.byte	0x02, 0x4a
	.zero		1
	.zero		1


	//----- nvinfo : EIATTR_EXIT_INSTR_OFFSETS
	.align		4
        /*003c*/ 	.byte	0x04, 0x1c
        /*003e*/ 	.short	(.L_67 - .L_66)


	//   ....[0]....
.L_66:
        /*0040*/ 	.word	0x00000150


	//   ....[1]....
        /*0044*/ 	.word	0x000002b0


	//   ....[2]....
        /*0048*/ 	.word	0x00000300


	//----- nvinfo : EIATTR_CBANK_PARAM_SIZE
	.align		4
.L_67:
        /*004c*/ 	.byte	0x03, 0x19
        /*004e*/ 	.short	0x0010


	//----- nvinfo : EIATTR_PARAM_CBANK
	.align		4
        /*0050*/ 	.byte	0x04, 0x0a
        /*0052*/ 	.short	(.L_69 - .L_68)
	.align		4
.L_68:
        /*0054*/ 	.word	index@(.nv.constant0._Z7reduce5ILj32EEvPiS0_)
        /*0058*/ 	.short	0x0380
        /*005a*/ 	.short	0x0010


	//----- nvinfo : EIATTR_SW_WAR
	.align		4
.L_69:
        /*005c*/ 	.byte	0x04, 0x36
        /*005e*/ 	.short	(.L_71 - .L_70)
.L_70:
        /*0060*/ 	.word	0x00000008
.L_71:


//--------------------- .nv.info._Z7reduce5ILj64EEvPiS0_ --------------------------
	.section	.nv.info._Z7reduce5ILj64EEvPiS0_,"",@"SHT_CUDA_INFO"
	.sectionflags	@""
	.align	4


	//----- nvinfo : EIATTR_CUDA_API_VERSION
	.align		4
        /*0000*/ 	.byte	0x04, 0x37
        /*0002*/ 	.short	(.L_73 - .L_72)
.L_72:
        /*0004*/ 	.word	0x00000082


	//----- nvinfo : EIATTR_KPARAM_INFO
	.align		4
.L_73:
        /*0008*/ 	.byte	0x04, 0x17
        /*000a*/ 	.short	(.L_75 - .L_74)
.L_74:
        /*000c*/ 	.word	0x00000000
        /*0010*/ 	.short	0x0001
        /*0012*/ 	.short	0x0008
        /*0014*/ 	.byte	0x00, 0xf5, 0x21, 0x00


	//----- nvinfo : EIATTR_KPARAM_INFO
	.align		4
.L_75:
        /*0018*/ 	.byte	0x04, 0x17
        /*001a*/ 	.short	(.L_77 - .L_76)
.L_76:
        /*001c*/ 	.word	0x00000000
        /*0020*/ 	.short	0x0000
        /*0022*/ 	.short	0x0000
        /*0024*/ 	.byte	0x00, 0xf5, 0x21, 0x00


	//----- nvinfo : EIATTR_SPARSE_MMA_MASK
	.align		4
.L_77:
        /*0028*/ 	.byte	0x03, 0x50
        /*002a*/ 	.short	0x0000


	//----- nvinfo : EIATTR_MAXREG_COUNT
	.align		4
        /*002c*/ 	.byte	0x03, 0x1b
        /*002e*/ 	.short	0x00ff


	//----- nvinfo : EIATTR_NUM_BARRIERS
	.align		4
        /*0030*/ 	.byte	0x02, 0x4c
        /*0032*/ 	.byte	0x01
	.zero		1


	//----- nvinfo : EIATTR_MERCURY_ISA_VERSION
	.align		4
        /*0034*/ 	.byte	0x03, 0x5f
        /*0036*/ 	.short	0x0101


	//----- nvinfo : EIATTR_VRC_CTA_INIT_COUNT
	.align		4
        /*0038*/ 	.byte	0x02, 0x4a
	.zero		1
	.zero		1


	//----- nvinfo : EIATTR_EXIT_INSTR_OFFSETS
	.align		4
        /*003c*/ 	.byte	0x04, 0x1c
        /*003e*/ 	.short	(.L_79 - .L_78)


	//   ....[0]....
.L_78:
        /*0040*/ 	.word	0x00000150


	//   ....[1]....
        /*0044*/ 	.word	0x000002f0


	//   ....[2]....
        /*0048*/ 	.word	0x00000340


	//----- nvinfo : EIATTR_CBANK_PARAM_SIZE
	.align		4
.L_79:
        /*004c*/ 	.byte	0x03, 0x19
        /*004e*/ 	.short	0x0010


	//----- nvinfo : EIATTR_PARAM_CBANK
	.align		4
        /*0050*/ 	.byte	0x04, 0x0a
        /*0052*/ 	.short	(.L_81 - .L_80)
	.align		4
.L_80:
        /*0054*/ 	.word	index@(.nv.constant0._Z7reduce5ILj64EEvPiS0_)
        /*0058*/ 	.short	0x0380
        /*005a*/ 	.short	0x0010


	//----- nvinfo : EIATTR_SW_WAR
	.align		4
.L_81:
        /*005c*/ 	.byte	0x04, 0x36
        /*005e*/ 	.short	(.L_83 - .L_82)
.L_82:
        /*0060*/ 	.word	0x00000008
.L_83:


//--------------------- .nv.info._Z7reduce5ILj128EEvPiS0_ --------------------------
	.section	.nv.info._Z7reduce5ILj128EEvPiS0_,"",@"SHT_CUDA_INFO"
	.sectionflags	@""
	.align	4


	//----- nvinfo : EIATTR_CUDA_API_VERSION
	.align		4
        /*0000*/ 	.byte	0x04, 0x37
        /*0002*/ 	.short	(.L_85 - .L_84)
.L_84:
        /*0004*/ 	.word	0x00000082


	//----- nvinfo : EIATTR_KPARAM_INFO
	.align		4
.L_85:
        /*0008*/ 	.byte	0x04, 0x17
        /*000a*/ 	.short	(.L_87 - .L_86)
.L_86:
        /*000c*/ 	.word	0x00000000
        /*0010*/ 	.short	0x0001
        /*0012*/ 	.short	0x0008
        /*0014*/ 	.byte	0x00, 0xf5, 0x21, 0x00


	//----- nvinfo : EIATTR_KPARAM_INFO
	.align		4
.L_87:
        /*0018*/ 	.byte	0x04, 0x17
        /*001a*/ 	.short	(.L_89 - .L_88)
.L_88:
        /*001c*/ 	.word	0x00000000
        /*0020*/ 	.short	0x0000
        /*0022*/ 	.short	0x0000
        /*0024*/ 	.byte	0x00, 0xf5, 0x21, 0x00


	//----- nvinfo : EIATTR_SPARSE_MMA_MASK
	.align		4
.L_89:
        /*0028*/ 	.byte	0x03, 0x50
        /*002a*/ 	.short	0x0000


	//----- nvinfo : EIATTR_MAXREG_COUNT
	.align		4
        /*002c*/ 	.byte	0x03, 0x1b
        /*002e*/ 	.short	0x00ff


	//----- nvinfo : EIATTR_NUM_BARRIERS
	.align		4
        /*0030*/ 	.byte	0x02, 0x4c
        /*0032*/ 	.byte	0x01
	.zero		1


	//----- nvinfo : EIATTR_MERCURY_ISA_VERSION
	.align		4
        /*0034*/ 	.byte	0x03, 0x5f
        /*0036*/ 	.short	0x0101


	//----- nvinfo : EIATTR_VRC_CTA_INIT_COUNT
	.align		4
        /*0038*/ 	.byte	0x02, 0x4a
	.zero		1
	.zero		1


	//----- nvinfo : EIATTR_EXIT_INSTR_OFFSETS
	.align		4
        /*003c*/ 	.byte	0x04, 0x1c
        /*003e*/ 	.short	(.L_91 - .L_90)


	//   ....[0]....
.L_90:
        /*0040*/ 	.word	0x00000150


	//   ....[1]....
        /*0044*/ 	.word	0x000001c0


	//   ....[2]....
        /*0048*/ 	.word	0x00000360


	//   ....[3]....
        /*004c*/ 	.word	0x000003b0


	//----- nvinfo : EIATTR_CBANK_PARAM_SIZE
	.align		4
.L_91:
        /*0050*/ 	.byte	0x03, 0x19
        /*0052*/ 	.short	0x0010


	//----- nvinfo : EIATTR_PARAM_CBANK
	.align		4
        /*0054*/ 	.byte	0x04, 0x0a
        /*0056*/ 	.short	(.L_93 - .L_92)
	.align		4
.L_92:
        /*0058*/ 	.word	index@(.nv.constant0._Z7reduce5ILj128EEvPiS0_)
        /*005c*/ 	.short	0x0380
        /*005e*/ 	.short	0x0010


	//----- nvinfo : EIATTR_SW_WAR
	.align		4
.L_93:
        /*0060*/ 	.byte	0x04, 0x36
        /*0062*/ 	.short	(.L_95 - .L_94)
.L_94:
        /*0064*/ 	.word	0x00000008
.L_95:


//--------------------- .nv.info._Z7reduce5ILj256EEvPiS0_ --------------------------
	.section	.nv.info._Z7reduce5ILj256EEvPiS0_,"",@"SHT_CUDA_INFO"
	.sectionflags	@""
	.align	4


	//----- nvinfo : EIATTR_CUDA_API_VERSION
	.align		4
        /*0000*/ 	.byte	0x04, 0x37
        /*0002*/ 	.short	(.L_97 - .L_96)
.L_96:
        /*0004*/ 	.word	0x00000082


	//----- nvinfo : EIATTR_KPARAM_INFO
	.align		4
.L_97:
        /*0008*/ 	.byte	0x04, 0x17
        /*000a*/ 	.short	(.L_99 - .L_98)
.L_98:
        /*000c*/ 	.word	0x00000000
        /*0010*/ 	.short	0x0001
        /*0012*/ 	.short	0x0008
        /*0014*/ 	.byte	0x00, 0xf5, 0x21, 0x00


	//----- nvinfo : EIATTR_KPARAM_INFO
	.align		4
.L_99:
        /*0018*/ 	.byte	0x04, 0x17
        /*001a*/ 	.short	(.L_101 - .L_100)
.L_100:
        /*001c*/ 	.word	0x00000000
        /*0020*/ 	.short	0x0000
        /*0022*/ 	.short	0x0000
        /*0024*/ 	.byte	0x00, 0xf5, 0x21, 0x00


	//----- nvinfo : EIATTR_SPARSE_MMA_MASK
	.align		4
.L_101:
        /*0028*/ 	.byte	0x03, 0x50
        /*002a*/ 	.short	0x0000


	//----- nvinfo : EIATTR_MAXREG_COUNT
	.align		4
        /*002c*/ 	.byte	0x03, 0x1b
        /*002e*/ 	.short	0x00ff


	//----- nvinfo : EIATTR_NUM_BARRIERS
	.align		4
        /*0030*/ 	.byte	0x02, 0x4c
        /*0032*/ 	.byte	0x01
	.zero		1


	//----- nvinfo : EIATTR_MERCURY_ISA_VERSION
	.align		4
        /*0034*/ 	.byte	0x03, 0x5f
        /*0036*/ 	.short	0x0101


	//----- nvinfo : EIATTR_VRC_CTA_INIT_COUNT
	.align		4
        /*0038*/ 	.byte	0x02, 0x4a
	.zero		1
	.zero		1


	//----- nvinfo : EIATTR_EXIT_INSTR_OFFSETS
	.align		4
        /*003c*/ 	.byte	0x04, 0x1c
        /*003e*/ 	.short	(.L_103 - .L_102)


	//   ....[0]....
.L_102:
        /*0040*/ 	.word	0x00000150


	//   ....[1]....
        /*0044*/ 	.word	0x000001c0


	//   ....[2]....
        /*0048*/ 	.word	0x00000230


	//   ....[3]....
        /*004c*/ 	.word	0x000003d0


	//   ....[4]....
        /*0050*/ 	.word	0x00000420


	//----- nvinfo : EIATTR_CBANK_PARAM_SIZE
	.align		4
.L_103:
        /*0054*/ 	.byte	0x03, 0x19
        /*0056*/ 	.short	0x0010


	//----- nvinfo : EIATTR_PARAM_CBANK
	.align		4
        /*0058*/ 	.byte	0x04, 0x0a
        /*005a*/ 	.short	(.L_105 - .L_104)
	.align		4
.L_104:
        /*005c*/ 	.word	index@(.nv.constant0._Z7reduce5ILj256EEvPiS0_)
        /*0060*/ 	.short	0x0380
        /*0062*/ 	.short	0x0010


	//----- nvinfo : EIATTR_SW_WAR
	.align		4
.L_105:
        /*0064*/ 	.byte	0x04, 0x36
        /*0066*/ 	.short	(.L_107 - .L_106)
.L_106:
        /*0068*/ 	.word	0x00000008
.L_107:


//--------------------- .nv.info._Z7reduce5ILj512EEvPiS0_ --------------------------
	.section	.nv.info._Z7reduce5ILj512EEvPiS0_,"",@"SHT_CUDA_INFO"
	.sectionflags	@""
	.align	4


	//----- nvinfo : EIATTR_CUDA_API_VERSION
	.align		4
        /*0000*/ 	.byte	0x04, 0x37
        /*0002*/ 	.short	(.L_109 - .L_108)
.L_108:
        /*0004*/ 	.word	0x00000082


	//----- nvinfo : EIATTR_KPARAM_INFO
	.align		4
.L_109:
        /*0008*/ 	.byte	0x04, 0x17
        /*000a*/ 	.short	(.L_111 - .L_110)
.L_110:
        /*000c*/ 	.word	0x00000000
        /*0010*/ 	.short	0x0001
        /*0012*/ 	.short	0x0008
        /*0014*/ 	.byte	0x00, 0xf5, 0x21, 0x00


	//----- nvinfo : EIATTR_KPARAM_INFO
	.align		4
.L_111:
        /*0018*/ 	.byte	0x04, 0x17
        /*001a*/ 	.short	(.L_113 - .L_112)
.L_112:
        /*001c*/ 	.word	0x00000000
        /*0020*/ 	.short	0x0000
        /*0022*/ 	.short	0x0000
        /*0024*/ 	.byte	0x00, 0xf5, 0x21, 0x00


	//----- nvinfo : EIATTR_SPARSE_MMA_MASK
	.align		4
.L_113:
        /*0028*/ 	.byte	0x03, 0x50
        /*002a*/ 	.short	0x0000


	//----- nvinfo : EIATTR_MAXREG_COUNT
	.align		4
        /*002c*/ 	.byte	0x03, 0x1b
        /*002e*/ 	.short	0x00ff


	//----- nvinfo : EIATTR_NUM_BARRIERS
	.align		4
        /*0030*/ 	.byte	0x02, 0x4c
        /*0032*/ 	.byte	0x01
	.zero		1


	//----- nvinfo : EIATTR_MERCURY_ISA_VERSION
	.align		4
        /*0034*/ 	.byte	0x03, 0x5f
        /*0036*/ 	.short	0x0101


	//----- nvinfo : EIATTR_VRC_CTA_INIT_COUNT
	.align		4
        /*0038*/ 	.byte	0x02, 0x4a
	.zero		1
	.zero		1


	//----- nvinfo : EIATTR_EXIT_INSTR_OFFSETS
	.align		4
        /*003c*/ 	.byte	0x04, 0x1c
        /*003e*/ 	.short	(.L_115 - .L_114)


	//   ....[0]....
.L_114:
        /*0040*/ 	.word	0x00000150


	//   ....[1]....
        /*0044*/ 	.word	0x000001c0


	//   ....[2]....
        /*0048*/ 	.word	0x00000230


	//   ....[3]....
        /*004c*/ 	.word	0x000002a0


	//   ....[4]....
        /*0050*/ 	.word	0x00000440


	//   ....[5]....
        /*0054*/ 	.word	0x00000490


	//----- nvinfo : EIATTR_CBANK_PARAM_SIZE
	.align		4
.L_115:
        /*0058*/ 	.byte	0x03, 0x19
        /*005a*/ 	.short	0x0010


	//----- nvinfo : EIATTR_PARAM_CBANK
	.align		4
        /*005c*/ 	.byte	0x04, 0x0a
        /*005e*/ 	.short	(.L_117 - .L_116)
	.align		4
.L_116:
        /*0060*/ 	.word	index@(.nv.constant0._Z7reduce5ILj512EEvPiS0_)
        /*0064*/ 	.short	0x0380
        /*0066*/ 	.short	0x0010


	//----- nvinfo : EIATTR_SW_WAR
	.align		4
.L_117:
        /*0068*/ 	.byte	0x04, 0x36
        /*006a*/ 	.short	(.L_119 - .L_118)
.L_118:
        /*006c*/ 	.word	0x00000008
.L_119:


//--------------------- .nv.info._Z7reduce4PiS_   --------------------------
	.section	.nv.info._Z7reduce4PiS_,"",@"SHT_CUDA_INFO"
	.sectionflags	@""
	.align	4


	//----- nvinfo : EIATTR_CUDA_API_VERSION
	.align		4
        /*0000*/ 	.byte	0x04, 0x37
        /*0002*/ 	.short	(.L_121 - .L_120)
.L_120:
        /*0004*/ 	.word	0x00000082


	//----- nvinfo : EIATTR_KPARAM_INFO
	.align		4
.L_121:
        /*0008*/ 	.byte	0x04, 0x17
        /*000a*/ 	.short	(.L_123 - .L_122)
.L_122:
        /*000c*/ 	.word	0x00000000
        /*0010*/ 	.short	0x0001
        /*0012*/ 	.short	0x0008
        /*0014*/ 	.byte	0x00, 0xf5, 0x21, 0x00


	//----- nvinfo : EIATTR_KPARAM_INFO
	.align		4
.L_123:
        /*0018*/ 	.byte	0x04, 0x17
        /*001a*/ 	.short	(.L_125 - .L_124)
.L_124:
        /*001c*/ 	.word	0x00000000
        /*0020*/ 	.short	0x0000
        /*0022*/ 	.short	0x0000
        /*0024*/ 	.byte	0x00, 0xf5, 0x21, 0x00


	//----- nvinfo : EIATTR_SPARSE_MMA_MASK
	.align		4
.L_125:
        /*0028*/ 	.byte	0x03, 0x50
        /*002a*/ 	.short	0x0000


	//----- nvinfo : EIATTR_MAXREG_COUNT
	.align		4
        /*002c*/ 	.byte	0x03, 0x1b
        /*002e*/ 	.short	0x00ff


	//----- nvinfo : EIATTR_NUM_BARRIERS
	.align		4
        /*0030*/ 	.byte	0x02, 0x4c
        /*0032*/ 	.byte	0x01
	.zero		1


	//----- nvinfo : EIATTR_MERCURY_ISA_VERSION
	.align		4
        /*0034*/ 	.byte	0x03, 0x5f
        /*0036*/ 	.short	0x0101


	//----- nvinfo : EIATTR_VRC_CTA_INIT_COUNT
	.align		4
        /*0038*/ 	.byte	0x02, 0x4a
	.zero		1
	.zero		1


	//----- nvinfo : EIATTR_EXIT_INSTR_OFFSETS
	.align		4
        /*003c*/ 	.byte	0x04, 0x1c
        /*003e*/ 	.short	(.L_127 - .L_126)


	//   ....[0]....
.L_126:
        /*0040*/ 	.word	0x00000230


	//   ....[1]....
        /*0044*/ 	.word	0x000003d0


	//   ....[2]....
        /*0048*/ 	.word	0x00000450


	//----- nvinfo : EIATTR_CBANK_PARAM_SIZE
	.align		4
.L_127:
        /*004c*/ 	.byte	0x03, 0x19
        /*004e*/ 	.short	0x0010


	//----- nvinfo : EIATTR_PARAM_CBANK
	.align		4
        /*0050*/ 	.byte	0x04, 0x0a
        /*0052*/ 	.short	(.L_129 - .L_128)
	.align		4
.L_128:
        /*0054*/ 	.word	index@(.nv.constant0._Z7reduce4PiS_)
        /*0058*/ 	.short	0x0380
        /*005a*/ 	.short	0x0010


	//----- nvinfo : EIATTR_SW_WAR
	.align		4
.L_129:
        /*005c*/ 	.byte	0x04, 0x36
        /*005e*/ 	.short	(.L_131 - .L_130)
.L_130:
        /*0060*/ 	.word	0x00000008
.L_131:


//--------------------- .nv.info._Z7reduce3PiS_   --------------------------
	.section	.nv.info._Z7reduce3PiS_,"",@"SHT_CUDA_INFO"
	.sectionflags	@""
	.align	4


	//----- nvinfo : EIATTR_CUDA_API_VERSION
	.align		4
        /*0000*/ 	.byte	0x04, 0x37
        /*0002*/ 	.short	(.L_133 - .L_132)
.L_132:
        /*0004*/ 	.word	0x00000082


	//----- nvinfo : EIATTR_KPARAM_INFO
	.align		4
.L_133:
        /*0008*/ 	.byte	0x04, 0x17
        /*000a*/ 	.short	(.L_135 - .L_134)
.L_134:
        /*000c*/ 	.word	0x00000000
        /*0010*/ 	.short	0x0001
        /*0012*/ 	.short	0x0008
        /*0014*/ 	.byte	0x00, 0xf5, 0x21, 0x00


	//----- nvinfo : EIATTR_KPARAM_INFO
	.align		4
.L_135:
        /*0018*/ 	.byte	0x04, 0x17
        /*001a*/ 	.short	(.L_137 - .L_136)
.L_136:
        /*001c*/ 	.word	0x00000000
        /*0020*/ 	.short	0x0000
        /*0022*/ 	.short	0x0000
        /*0024*/ 	.byte	0x00, 0xf5, 0x21, 0x00


	//----- nvinfo : EIATTR_SPARSE_MMA_MASK
	.align		4
.L_137:
        /*0028*/ 	.byte	0x03, 0x50
        /*002a*/ 	.short	0x0000


	//----- nvinfo : EIATTR_MAXREG_COUNT
	.align		4
        /*002c*/ 	.byte	0x03, 0x1b
        /*002e*/ 	.short	0x00ff


	//----- nvinfo : EIATTR_NUM_BARRIERS
	.align		4
        /*0030*/ 	.byte	0x02, 0x4c
        /*0032*/ 	.byte	0x01
	.zero		1


	//----- nvinfo : EIATTR_MERCURY_ISA_VERSION
	.align		4
        /*0034*/ 	.byte	0x03, 0x5f
        /*0036*/ 	.short	0x0101


	//----- nvinfo : EIATTR_VRC_CTA_INIT_COUNT
	.align		4
        /*0038*/ 	.byte	0x02, 0x4a
	.zero		1
	.zero		1


	//----- nvinfo : EIATTR_EXIT_INSTR_OFFSETS
	.align		4
        /*003c*/ 	.byte	0x04, 0x1c
        /*003e*/ 	.short	(.L_139 - .L_138)


	//   ....[0]....
.L_138:
        /*0040*/ 	.word	0x00000230


	//   ....[1]....
        /*0044*/ 	.word	0x000002b0


	//----- nvinfo : EIATTR_CBANK_PARAM_SIZE
	.align		4
.L_139:
        /*0048*/ 	.byte	0x03, 0x19
        /*004a*/ 	.short	0x0010


	//----- nvinfo : EIATTR_PARAM_CBANK
	.align		4
        /*004c*/ 	.byte	0x04, 0x0a
        /*004e*/ 	.short	(.L_141 - .L_140)
	.align		4
.L_140:
        /*0050*/ 	.word	index@(.nv.constant0._Z7reduce3PiS_)
        /*0054*/ 	.short	0x0380
        /*0056*/ 	.short	0x0010


	//----- nvinfo : EIATTR_SW_WAR
	.align		4
.L_141:
        /*0058*/ 	.byte	0x04, 0x36
        /*005a*/ 	.short	(.L_143 - .L_142)
.L_142:
        /*005c*/ 	.word	0x00000008
.L_143:


//--------------------- .nv.info._Z7reduce2PiS_   --------------------------
	.section	.nv.info._Z7reduce2PiS_,"",@"SHT_CUDA_INFO"
	.sectionflags	@""
	.align	4


	//----- nvinfo : EIATTR_CUDA_API_VERSION
	.align		4
        /*0000*/ 	.byte	0x04, 0x37
        /*0002*/ 	.short	(.L_145 - .L_144)
.L_144:
        /*0004*/ 	.word	0x00000082


	//----- nvinfo : EIATTR_KPARAM_INFO
	.align		4
.L_145:
        /*0008*/ 	.byte	0x04, 0x17
        /*000a*/ 	.short	(.L_147 - .L_146)
.L_146:
        /*000c*/ 	.word	0x00000000
        /*0010*/ 	.short	0x0001
        /*0012*/ 	.short	0x0008
        /*0014*/ 	.byte	0x00, 0xf5, 0x21, 0x00


	//----- nvinfo : EIATTR_KPARAM_INFO
	.align		4
.L_147:
        /*0018*/ 	.byte	0x04, 0x17
        /*001a*/ 	.short	(.L_149 - .L_148)
.L_148:
        /*001c*/ 	.word	0x00000000
        /*0020*/ 	.short	0x0000
        /*0022*/ 	.short	0x0000
        /*0024*/ 	.byte	0x00, 0xf5, 0x21, 0x00


	//----- nvinfo : EIATTR_SPARSE_MMA_MASK
	.align		4
.L_149:
        /*0028*/ 	.byte	0x03, 0x50
        /*002a*/ 	.short	0x0000


	//----- nvinfo : EIATTR_MAXREG_COUNT
	.align		4
        /*002c*/ 	.byte	0x03, 0x1b
        /*002e*/ 	.short	0x00ff


	//----- nvinfo : EIATTR_NUM_BARRIERS
	.align		4
        /*0030*/ 	.byte	0x02, 0x4c
        /*0032*/ 	.byte	0x01
	.zero		1


	//----- nvinfo : EIATTR_MERCURY_ISA_VERSION
	.align		4
        /*0034*/ 	.byte	0x03, 0x5f
        /*0036*/ 	.short	0x0101


	//----- nvinfo : EIATTR_VRC_CTA_INIT_COUNT
	.align		4
        /*0038*/ 	.byte	0x02, 0x4a
	.zero		1
	.zero		1


	//----- nvinfo : EIATTR_EXIT_INSTR_OFFSETS
	.align		4
        /*003c*/ 	.byte	0x04, 0x1c
        /*003e*/ 	.short	(.L_151 - .L_150)


	//   ....[0]....
.L_150:
        /*0040*/ 	.word	0x000001e0


	//   ....[1]....
        /*0044*/ 	.word	0x00000260


	//----- nvinfo : EIATTR_CBANK_PARAM_SIZE
	.align		4
.L_151:
        /*0048*/ 	.byte	0x03, 0x19
        /*004a*/ 	.short	0x0010


	//----- nvinfo : EIATTR_PARAM_CBANK
	.align		4
        /*004c*/ 	.byte	0x04, 0x0a
        /*004e*/ 	.short	(.L_153 - .L_152)
	.align		4
.L_152:
        /*0050*/ 	.word	index@(.nv.constant0._Z7reduce2PiS_)
        /*0054*/ 	.short	0x0380
        /*0056*/ 	.short	0x0010


	//----- nvinfo : EIATTR_SW_WAR
	.align		4
.L_153:
        /*0058*/ 	.byte	0x04, 0x36
        /*005a*/ 	.short	(.L_155 - .L_154)
.L_154:
        /*005c*/ 	.word	0x00000008
.L_155:


//--------------------- .nv.info._Z7reduce1PiS_   --------------------------
	.section	.nv.info._Z7reduce1PiS_,"",@"SHT_CUDA_INFO"
	.sectionflags	@""
	.align	4


	//----- nvinfo : EIATTR_CUDA_API_VERSION
	.align		4
        /*0000*/ 	.byte	0x04, 0x37
        /*0002*/ 	.short	(.L_157 - .L_156)
.L_156:
        /*0004*/ 	.word	0x00000082


	//----- nvinfo : EIATTR_KPARAM_INFO
	.align		4
.L_157:
        /*0008*/ 	.byte	0x04, 0x17
        /*000a*/ 	.short	(.L_159 - .L_158)
.L_158:
        /*000c*/ 	.word	0x00000000
        /*0010*/ 	.short	0x0001
        /*0012*/ 	.short	0x0008
        /*0014*/ 	.byte	0x00, 0xf5, 0x21, 0x00


	//----- nvinfo : EIATTR_KPARAM_INFO
	.align		4
.L_159:
        /*0018*/ 	.byte	0x04, 0x17
        /*001a*/ 	.short	(.L_161 - .L_160)
.L_160:
        /*001c*/ 	.word	0x00000000
        /*0020*/ 	.short	0x0000
        /*0022*/ 	.short	0x0000
        /*0024*/ 	.byte	0x00, 0xf5, 0x21, 0x00


	//----- nvinfo : EIATTR_SPARSE_MMA_MASK
	.align		4
.L_161:
        /*0028*/ 	.byte	0x03, 0x50
        /*002a*/ 	.short	0x0000


	//----- nvinfo : EIATTR_MAXREG_COUNT
	.align		4
        /*002c*/ 	.byte	0x03, 0x1b
        /*002e*/ 	.short	0x00ff


	//----- nvinfo : EIATTR_NUM_BARRIERS
	.align		4
        /*0030*/ 	.byte	0x02, 0x4c
        /*0032*/ 	.byte	0x01
	.zero		1


	//----- nvinfo : EIATTR_MERCURY_ISA_VERSION
	.align		4
        /*0034*/ 	.byte	0x03, 0x5f
        /*0036*/ 	.short	0x0101


	//----- nvinfo : EIATTR_VRC_CTA_INIT_COUNT
	.align		4
        /*0038*/ 	.byte	0x02, 0x4a
	.zero		1
	.zero		1


	//----- nvinfo : EIATTR_EXIT_INSTR_OFFSETS
	.align		4
        /*003c*/ 	.byte	0x04, 0x1c
        /*003e*/ 	.short	(.L_163 - .L_162)


	//   ....[0]....
.L_162:
        /*0040*/ 	.word	0x00000210


	//   ....[1]....
        /*0044*/ 	.word	0x00000290


	//----- nvinfo : EIATTR_CBANK_PARAM_SIZE
	.align		4
.L_163:
        /*0048*/ 	.byte	0x03, 0x19
        /*004a*/ 	.short	0x0010


	//----- nvinfo : EIATTR_PARAM_CBANK
	.align		4
        /*004c*/ 	.byte	0x04, 0x0a
        /*004e*/ 	.short	(.L_165 - .L_164)
	.align		4
.L_164:
        /*0050*/ 	.word	index@(.nv.constant0._Z7reduce1PiS_)
        /*0054*/ 	.short	0x0380
        /*0056*/ 	.short	0x0010


	//----- nvinfo : EIATTR_SW_WAR
	.align		4
.L_165:
        /*0058*/ 	.byte	0x04, 0x36
        /*005a*/ 	.short	(.L_167 - .L_166)
.L_166:
        /*005c*/ 	.word	0x00000008
.L_167:


//--------------------- .nv.info._Z7reduce0PiS_   --------------------------
	.section	.nv.info._Z7reduce0PiS_,"",@"SHT_CUDA_INFO"
	.sectionflags	@""
	.align	4


	//----- nvinfo : EIATTR_CUDA_API_VERSION
	.align		4
        /*0000*/ 	.byte	0x04, 0x37
        /*0002*/ 	.short	(.L_169 - .L_168)
.L_168:
        /*0004*/ 	.word	0x00000082


	//----- nvinfo : EIATTR_KPARAM_INFO
	.align		4
.L_169:
        /*0008*/ 	.byte	0x04, 0x17
        /*000a*/ 	.short	(.L_171 - .L_170)
.L_170:
        /*000c*/ 	.word	0x00000000
        /*0010*/ 	.short	0x0001
        /*0012*/ 	.short	0x0008
        /*0014*/ 	.byte	0x00, 0xf5, 0x21, 0x00


	//----- nvinfo : EIATTR_KPARAM_INFO
	.align		4
.L_171:
        /*0018*/ 	.byte	0x04, 0x17
        /*001a*/ 	.short	(.L_173 - .L_172)
.L_172:
        /*001c*/ 	.word	0x00000000
        /*0020*/ 	.short	0x0000
        /*0022*/ 	.short	0x0000
        /*0024*/ 	.byte	0x00, 0xf5, 0x21, 0x00


	//----- nvinfo : EIATTR_SPARSE_MMA_MASK
	.align		4
.L_173:
        /*0028*/ 	.byte	0x03, 0x50
        /*002a*/ 	.short	0x0000


	//----- nvinfo : EIATTR_MAXREG_COUNT
	.align		4
        /*002c*/ 	.byte	0x03, 0x1b
        /*002e*/ 	.short	0x00ff


	//----- nvinfo : EIATTR_NUM_BARRIERS
	.align		4
        /*0030*/ 	.byte	0x02, 0x4c
        /*0032*/ 	.byte	0x01
	.zero		1


	//----- nvinfo : EIATTR_MERCURY_ISA_VERSION
	.align		4
        /*0034*/ 	.byte	0x03, 0x5f
        /*0036*/ 	.short	0x0101


	//----- nvinfo : EIATTR_VRC_CTA_INIT_COUNT
	.align		4
        /*0038*/ 	.byte	0x02, 0x4a
	.zero		1
	.zero		1


	//----- nvinfo : EIATTR_EXIT_INSTR_OFFSETS
	.align		4
        /*003c*/ 	.byte	0x04, 0x1c
        /*003e*/ 	.short	(.L_175 - .L_174)


	//   ....[0]....
.L_174:
        /*0040*/ 	.word	0x000001f0


	//   ....[1]....
        /*0044*/ 	.word	0x00000270


	//----- nvinfo : EIATTR_CBANK_PARAM_SIZE
	.align		4
.L_175:
        /*0048*/ 	.byte	0x03, 0x19
        /*004a*/ 	.short	0x0010


	//----- nvinfo : EIATTR_PARAM_CBANK
	.align		4
        /*004c*/ 	.byte	0x04, 0x0a
        /*004e*/ 	.short	(.L_177 - .L_176)
	.align		4
.L_176:
        /*0050*/ 	.word	index@(.nv.constant0._Z7reduce0PiS_)
        /*0054*/ 	.short	0x0380
        /*0056*/ 	.short	0x0010


	//----- nvinfo : EIATTR_SW_WAR
	.align		4
.L_177:
        /*0058*/ 	.byte	0x04, 0x36
        /*005a*/ 	.short	(.L_179 - .L_178)
.L_178:
        /*005c*/ 	.word	0x00000008
.L_179:


//--------------------- .nv.callgraph             --------------------------
	.section	.nv.callgraph,"",@"SHT_CUDA_CALLGRAPH"
	.align	4
	.sectionentsize	8
	.align		4
        /*0000*/ 	.word	0x00000000
	.align		4
        /*0004*/ 	.word	0xffffffff
	.align		4
        /*0008*/ 	.word	0x00000000
	.align		4
        /*000c*/ 	.word	0xfffffffe
	.align		4
        /*0010*/ 	.word	0x00000000
	.align		4
        /*0014*/ 	.word	0xfffffffd
	.align		4
        /*0018*/ 	.word	0x00000000
	.align		4
        /*001c*/ 	.word	0xfffffffc


//--------------------- .text._Z7reduce5ILj32EEvPiS0_ --------------------------
	.section	.text._Z7reduce5ILj32EEvPiS0_,"ax",@progbits
	.align	128
        .global         _Z7reduce5ILj32EEvPiS0_
        .type           _Z7reduce5ILj32EEvPiS0_,@function
        .size           _Z7reduce5ILj32EEvPiS0_,(.L_x_20 - _Z7reduce5ILj32EEvPiS0_)
        .other          _Z7reduce5ILj32EEvPiS0_,@"STO_CUDA_ENTRY STV_DEFAULT"
_Z7reduce5ILj32EEvPiS0_:
.text._Z7reduce5ILj32EEvPiS0_:
[----:B------:R-:W-:Y:S01]  /*0000*/  LDC R1, c[0x0][0x37c] ;  /* 0x0000df00ff017b82 */ /* 0x000fe20000000800 */
[----:B------:R-:W0:Y:S01]  /*0010*/  S2R R0, SR_CTAID.X ;  /* 0x0000000000007919 */ /* 0x000e220000002500 */
[----:B------:R-:W0:Y:S06]  /*0020*/  LDCU UR4, c[0x0][0x360] ;  /* 0x00006c00ff0477ac */ /* 0x000e2c0008000800 */
[----:B------:R-:W1:Y:S01]  /*0030*/  LDC.64 R4, c[0x0][0x380] ;  /* 0x0000e000ff047b82 */ /* 0x000e620000000a00 */
[----:B------:R-:W2:Y:S01]  /*0040*/  S2R R9, SR_TID.X ;  /* 0x0000000000097919 */ /* 0x000ea20000002100 */
[----:B------:R-:W3:Y:S01]  /*0050*/  LDCU.64 UR6, c[0x0][0x358] ;  /* 0x00006b00ff0677ac */ /* 0x000ee20008000a00 */
[----:B0-----:R-:W-:-:S05]  /*0060*/  IMAD R2, R0, UR4, RZ ;  /* 0x0000000400027c24 */ /* 0x001fca000f8e02ff */
[----:B--2---:R-:W-:-:S05]  /*0070*/  LEA R3, R2, R9, 0x1 ;  /* 0x0000000902037211 */ /* 0x004fca00078e08ff */
[C---:B------:R-:W-:Y:S02]  /*0080*/  VIADD R7, R3.reuse, UR4 ;  /* 0x0000000403077c36 */ /* 0x040fe40008000000 */
[----:B-1----:R-:W-:-:S04]  /*0090*/  IMAD.WIDE.U32 R2, R3, 0x4, R4 ;  /* 0x0000000403027825 */ /* 0x002fc800078e0004 */
[----:B------:R-:W-:Y:S02]  /*00a0*/  IMAD.WIDE.U32 R4, R7, 0x4, R4 ;  /* 0x0000000407047825 */ /* 0x000fe400078e0004 */
[----:B---3--:R-:W2:Y:S04]  /*00b0*/  LDG.E R2, desc[UR6][R2.64] ;  /* 0x0000000602027981 */ /* 0x008ea8000c1e1900 */
[----:B------:R-:W2:Y:S01]  /*00c0*/  LDG.E R5, desc[UR6][R4.64] ;  /* 0x0000000604057981 */ /* 0x000ea2000c1e1900 */
[----:B------:R-:W0:Y:S01]  /*00d0*/  S2UR UR5, SR_CgaCtaId ;  /* 0x00000000000579c3 */ /* 0x000e220000008800 */
[----:B------:R-:W-:Y:S01]  /*00e0*/  UMOV UR4, 0x400 ;  /* 0x0000040000047882 */ /* 0x000fe20000000000 */
[----:B------:R-:W-:Y:S01]  /*00f0*/  ISETP.GT.U32.AND P0, PT, R9, 0x1f, PT ;  /* 0x0000001f0900780c */ /* 0x000fe20003f04070 */
[----:B0-----:R-:W-:-:S06]  /*0100*/  ULEA UR4, UR5, UR4, 0x18 ;  /* 0x0000000405047291 */ /* 0x001fcc000f8ec0ff */
[----:B------:R-:W-:Y:S02]  /*0110*/  LEA R7, R9, UR4, 0x2 ;  /* 0x0000000409077c11 */ /* 0x000fe4000f8e10ff */
[----:B--2---:R-:W-:-:S05]  /*0120*/  IADD3 R6, PT, PT, R2, R5, RZ ;  /* 0x0000000502067210 */ /* 0x004fca0007ffe0ff */
[----:B------:R0:W-:Y:S01]  /*0130*/  STS [R7], R6 ;  /* 0x0000000607007388 */ /* 0x0001e20000000800 */
[----:B------:R-:W-:Y:S06]  /*0140*/  BAR.SYNC.DEFER_BLOCKING 0x0 ;  /* 0x0000000000007b1d */ /* 0x000fec0000010000 */
[----:B------:R-:W-:Y:S05]  /*0150*/  @P0 EXIT ;  /* 0x000000000000094d */ /* 0x000fea0003800000 */
[----:B------:R-:W-:Y:S01]  /*0160*/  LDS R2, [R7+0x40] ;  /* 0x0000400007027984 */ /* 0x000fe20000000800 */
[----:B------:R-:W-:-:S03]  /*0170*/  ISETP.NE.AND P0, PT, R9, RZ, PT ;  /* 0x000000ff0900720c */ /* 0x000fc60003f05270 */
[----:B------:R-:W1:Y:S02]  /*0180*/  LDS R3, [R7] ;  /* 0x0000000007037984 */ /* 0x000e640000000800 */
[----:B-1----:R-:W-:-:S05]  /*0190*/  IMAD.IADD R2, R2, 0x1, R3 ;  /* 0x0000000102027824 */ /* 0x002fca00078e0203 */
[----:B------:R-:W-:Y:S04]  /*01a0*/  STS [R7], R2 ;  /* 0x0000000207007388 */ /* 0x000fe80000000800 */
[----:B------:R-:W-:Y:S04]  /*01b0*/  LDS R3, [R7+0x20] ;  /* 0x0000200007037984 */ /* 0x000fe80000000800 */
[----:B------:R-:W1:Y:S02]  /*01c0*/  LDS R4, [R7] ;  /* 0x0000000007047984 */ /* 0x000e640000000800 */
[----:B-1----:R-:W-:-:S05]  /*01d0*/  IADD3 R4, PT, PT, R3, R4, RZ ;  /* 0x0000000403047210 */ /* 0x002fca0007ffe0ff */
[----:B------:R-:W-:Y:S04]  /*01e0*/  STS [R7], R4 ;  /* 0x0000000407007388 */ /* 0x000fe80000000800 */
[----:B------:R-:W-:Y:S04]  /*01f0*/  LDS R3, [R7+0x10] ;  /* 0x0000100007037984 */ /* 0x000fe80000000800 */
[----:B0-----:R-:W0:Y:S02]  /*0200*/  LDS R6, [R7] ;  /* 0x0000000007067984 */ /* 0x001e240000000800 */
[----:B0-----:R-:W-:-:S05]  /*0210*/  IMAD.IADD R6, R3, 0x1, R6 ;  /* 0x0000000103067824 */ /* 0x001fca00078e0206 */
[----:B------:R-:W-:Y:S04]  /*0220*/  STS [R7], R6 ;  /* 0x0000000607007388 */ /* 0x000fe80000000800 */
[----:B------:R-:W-:Y:S04]  /*0230*/  LDS R3, [R7+0x8] ;  /* 0x0000080007037984 */ /* 0x000fe80000000800 */
[----:B------:R-:W0:Y:S02]  /*0240*/  LDS R8, [R7] ;  /* 0x0000000007087984 */ /* 0x000e240000000800 */
[----:B0-----:R-:W-:-:S05]  /*0250*/  IADD3 R8, PT, PT, R3, R8, RZ ;  /* 0x0000000803087210 */ /* 0x001fca0007ffe0ff */
[----:B------:R-:W-:Y:S04]  /*0260*/  STS [R7], R8 ;  /* 0x0000000807007388 */ /* 0x000fe80000000800 */
[----:B------:R-:W-:Y:S04]  /*0270*/  LDS R2, [R7+0x4] ;  /* 0x0000040007027984 */ /* 0x000fe80000000800 */
[----:B------:R-:W0:Y:S02]  /*0280*/  LDS R3, [R7] ;  /* 0x0000000007037984 */ /* 0x000e240000000800 */
[----:B0-----:R-:W-:-:S05]  /*0290*/  IADD3 R2, PT, PT, R2, R3, RZ ;  /* 0x0000000302027210 */ /* 0x001fca0007ffe0ff */
[----:B------:R0:W-:Y:S01]  /*02a0*/  STS [R7], R2 ;  /* 0x0000000207007388 */ /* 0x0001e20000000800 */
[----:B------:R-:W-:Y:S05]  /*02b0*/  @P0 EXIT ;  /* 0x000000000000094d */ /* 0x000fea0003800000 */
[----:B------:R-:W1:Y:S01]  /*02c0*/  LDS R5, [UR4] ;  /* 0x00000004ff057984 */ /* 0x000e620008000800 */
[----:B0-----:R-:W0:Y:S02]  /*02d0*/  LDC.64 R2, c[0x0][0x388] ;  /* 0x0000e200ff027b82 */ /* 0x001e240000000a00 */
[----:B0-----:R-:W-:-:S05]  /*02e0*/  IMAD.WIDE.U32 R2, R0, 0x4, R2 ;  /* 0x0000000400027825 */ /* 0x001fca00078e0002 */
[----:B-1----:R-:W-:Y:S01]  /*02f0*/  STG.E desc[UR6][R2.64], R5 ;  /* 0x0000000502007986 */ /* 0x002fe2000c101906 */
[----:B------:R-:W-:Y:S05]  /*0300*/  EXIT ;  /* 0x000000000000794d */ /* 0x000fea0003800000 */
.L_x_0:
[----:B------:R-:W-:-:S00]  /*0310*/  BRA `(.L_x_0) ;  /* 0xfffffffc00fc7947 */ /* 0x000fc0000383ffff */
[----:B------:R-:W-:-:S00]  /*0320*/  NOP ;  /* 0x0000000000007918 */ /* 0x000fc00000000000 */
        /* <DEDUP_REMOVED lines=13> */
.L_x_20:


//--------------------- .text._Z7reduce5ILj64EEvPiS0_ --------------------------
	.section	.text._Z7reduce5ILj64EEvPiS0_,"ax",@progbits
	.align	128
        .global         _Z7reduce5ILj64EEvPiS0_
        .type           _Z7reduce5ILj64EEvPiS0_,@function
        .size           _Z7reduce5ILj64EEvPiS0_,(.L_x_21 - _Z7reduce5ILj64EEvPiS0_)
        .other          _Z7reduce5ILj64EEvPiS0_,@"STO_CUDA_ENTRY STV_DEFAULT"
_Z7reduce5ILj64EEvPiS0_:
.text._Z7reduce5ILj64EEvPiS0_:
[----:B------:R-:W-:Y:S01]  /*0000*/  LDC R1, c[0x0][0x37c] ;  /* 0x0000df00ff017b82 */ /* 0x000fe20000000800 */
[----:B------:R-:W0:Y:S01]  /*0010*/  S2R R0, SR_CTAID.X ;  /* 0x0000000000007919 */ /* 0x000e220000002500 */
[----:B------:R-:W0:Y:S06]  /*0020*/  LDCU UR4, c[0x0][0x360] ;  /* 0x00006c00ff0477ac */ /* 0x000e2c0008000800 */
[----:B------:R-:W1:Y:S01]  /*0030*/  LDC.64 R6, c[0x0][0x380] ;  /* 0x0000e000ff067b82 */ /* 0x000e620000000a00 */
[----:B------:R-:W2:Y:S01]  /*0040*/  S2R R2, SR_TID.X ;  /* 0x0000000000027919 */ /* 0x000ea20000002100 */
[----:B------:R-:W3:Y:S01]  /*0050*/  LDCU.64 UR6, c[0x0][0x358] ;  /* 0x00006b00ff0677ac */ /* 0x000ee20008000a00 */
[----:B0-----:R-:W-:-:S05]  /*0060*/  IMAD R3, R0, UR4, RZ ;  /* 0x0000000400037c24 */ /* 0x001fca000f8e02ff */
[----:B--2---:R-:W-:-:S04]  /*0070*/  LEA R3, R3, R2, 0x1 ;  /* 0x0000000203037211 */ /* 0x004fc800078e08ff */
[C---:B------:R-:W-:Y:S01]  /*0080*/  IADD3 R9, PT, PT, R3.reuse, UR4, RZ ;  /* 0x0000000403097c10 */ /* 0x040fe2000fffe0ff */
        /* <DEDUP_REMOVED lines=8> */
[----:B------:R-:W-:Y:S01]  /*0110*/  LEA R8, R2, UR4, 0x2 ;  /* 0x0000000402087c11 */ /* 0x000fe2000f8e10ff */
[----:B--2---:R-:W-:-:S05]  /*0120*/  IMAD.IADD R3, R4, 0x1, R7 ;  /* 0x0000000104037824 */ /* 0x004fca00078e0207 */
[----:B------:R0:W-:Y:S01]  /*0130*/  STS [R8], R3 ;  /* 0x0000000308007388 */ /* 0x0001e20000000800 */
[----:B------:R-:W-:Y:S06]  /*0140*/  BAR.SYNC.DEFER_BLOCKING 0x0 ;  /* 0x0000000000007b1d */ /* 0x000fec0000010000 */
[----:B------:R-:W-:Y:S05]  /*0150*/  @P0 EXIT ;  /* 0x000000000000094d */ /* 0x000fea0003800000 */
[----:B0-----:R-:W-:Y:S01]  /*0160*/  LDS R3, [R8+0x80] ;  /* 0x0000800008037984 */ /* 0x001fe20000000800 */
[----:B------:R-:W-:-:S03]  /*0170*/  ISETP.NE.AND P0, PT, R2, RZ, PT ;  /* 0x000000ff0200720c */ /* 0x000fc60003f05270 */
[----:B------:R-:W0:Y:S02]  /*0180*/  LDS R4, [R8] ;  /* 0x0000000008047984 */ /* 0x000e240000000800 */
[----:B0-----:R-:W-:-:S05]  /*0190*/  IADD3 R3, PT, PT, R3, R4, RZ ;  /* 0x0000000403037210 */ /* 0x001fca0007ffe0ff */
[----:B------:R-:W-:Y:S04]  /*01a0*/  STS [R8], R3 ;  /* 0x0000000308007388 */ /* 0x000fe80000000800 */
[----:B------:R-:W-:Y:S04]  /*01b0*/  LDS R4, [R8+0x40] ;  /* 0x0000400008047984 */ /* 0x000fe80000000800 */
[----:B------:R-:W0:Y:S02]  /*01c0*/  LDS R5, [R8] ;  /* 0x0000000008057984 */ /* 0x000e240000000800 */
        /* <DEDUP_REMOVED lines=17> */
[----:B------:R0:W-:Y:S01]  /*02e0*/  STS [R8], R5 ;  /* 0x0000000508007388 */ /* 0x0001e20000000800 */
[----:B------:R-:W-:Y:S05]  /*02f0*/  @P0 EXIT ;  /* 0x000000000000094d */ /* 0x000fea0003800000 */
[----:B0-----:R-:W0:Y:S01]  /*0300*/  LDS R5, [UR4] ;  /* 0x00000004ff057984 */ /* 0x001e220008000800 */
[----:B------:R-:W1:Y:S02]  /*0310*/  LDC.64 R2, c[0x0][0x388] ;  /* 0x0000e200ff027b82 */ /* 0x000e640000000a00 */
[----:B-1----:R-:W-:-:S05]  /*0320*/  IMAD.WIDE.U32 R2, R0, 0x4, R2 ;  /* 0x0000000400027825 */ /* 0x002fca00078e0002 */
[----:B0-----:R-:W-:Y:S01]  /*0330*/  STG.E desc[UR6][R2.64], R5 ;  /* 0x0000000502007986 */ /* 0x001fe2000c101906 */
[----:B------:R-:W-:Y:S05]  /*0340*/  EXIT ;  /* 0x000000000000794d */ /* 0x000fea0003800000 */
.L_x_1:
        /* <DEDUP_REMOVED lines=11> */
.L_x_21:


//--------------------- .text._Z7reduce5ILj128EEvPiS0_ --------------------------
	.section	.text._Z7reduce5ILj128EEvPiS0_,"ax",@progbits
	.align	128
        .global         _Z7reduce5ILj128EEvPiS0_
        .type           _Z7reduce5ILj128EEvPiS0_,@function
        .size           _Z7reduce5ILj128EEvPiS0_,(.L_x_22 - _Z7reduce5ILj128EEvPiS0_)
        .other          _Z7reduce5ILj128EEvPiS0_,@"STO_CUDA_ENTRY STV_DEFAULT"
_Z7reduce5ILj128EEvPiS0_:
.text._Z7reduce5ILj128EEvPiS0_:
[----:B------:R-:W-:Y:S01]  /*0000*/  LDC R1, c[0x0][0x37c] ;  /* 0x0000df00ff017b82 */ /* 0x000fe20000000800 */
[----:B------:R-:W0:Y:S01]  /*0010*/  S2R R0, SR_CTAID.X ;  /* 0x0000000000007919 */ /* 0x000e220000002500 */
[----:B------:R-:W0:Y:S06]  /*0020*/  LDCU UR4, c[0x0][0x360] ;  /* 0x00006c00ff0477ac */ /* 0x000e2c0008000800 */
[----:B------:R-:W1:Y:S01]  /*0030*/  LDC.64 R6, c[0x0][0x380] ;  /* 0x0000e000ff067b82 */ /* 0x000e620000000a00 */
[----:B------:R-:W2:Y:S01]  /*0040*/  S2R R2, SR_TID.X ;  /* 0x0000000000027919 */ /* 0x000ea20000002100 */
[----:B------:R-:W3:Y:S01]  /*0050*/  LDCU.64 UR6, c[0x0][0x358] ;  /* 0x00006b00ff0677ac */ /* 0x000ee20008000a00 */
[----:B0-----:R-:W-:-:S04]  /*0060*/  IMAD R3, R0, UR4, RZ ;  /* 0x0000000400037c24 */ /* 0x001fc8000f8e02ff */
[----:B--2---:R-:W-:-:S04]  /*0070*/  IMAD R3, R3, 0x2, R2 ;  /* 0x0000000203037824 */ /* 0x004fc800078e0202 */
        /* <DEDUP_REMOVED lines=14> */
[----:B0-----:R-:W-:Y:S01]  /*0160*/  LDS R3, [R8+0x100] ;  /* 0x0001000008037984 */ /* 0x001fe20000000800 */
[----:B------:R-:W-:-:S03]  /*0170*/  ISETP.GT.U32.AND P0, PT, R2, 0x1f, PT ;  /* 0x0000001f0200780c */ /* 0x000fc60003f04070 */
[----:B------:R-:W0:Y:S02]  /*0180*/  LDS R4, [R8] ;  /* 0x0000000008047984 */ /* 0x000e240000000800 */
[----:B0-----:R-:W-:-:S05]  /*0190*/  IMAD.IADD R3, R3, 0x1, R4 ;  /* 0x0000000103037824 */ /* 0x001fca00078e0204 */
        /* <DEDUP_REMOVED lines=29> */
[----:B0-----:R-:W0:Y:S01]  /*0370*/  LDS R5, [UR4] ;  /* 0x00000004ff057984 */ /* 0x001e220008000800 */
[----:B------:R-:W1:Y:S02]  /*0380*/  LDC.64 R2, c[0x0][0x388] ;  /* 0x0000e200ff027b82 */ /* 0x000e640000000a00 */
[----:B-1----:R-:W-:-:S05]  /*0390*/  IMAD.WIDE.U32 R2, R0, 0x4, R2 ;  /* 0x0000000400027825 */ /* 0x002fca00078e0002 */
[----:B0-----:R-:W-:Y:S01]  /*03a0*/  STG.E desc[UR6][R2.64], R5 ;  /* 0x0000000502007986 */ /* 0x001fe2000c101906 */
[----:B------:R-:W-:Y:S05]  /*03b0*/  EXIT ;  /* 0x000000000000794d */ /* 0x000fea0003800000 */
.L_x_2:
        /* <DEDUP_REMOVED lines=12> */
.L_x_22:


//--------------------- .text._Z7reduce5ILj256EEvPiS0_ --------------------------
	.section	.text._Z7reduce5ILj256EEvPiS0_,"ax",@progbits
	.align	128
        .global         _Z7reduce5ILj256EEvPiS0_
        .type           _Z7reduce5ILj256EEvPiS0_,@function
        .size           _Z7reduce5ILj256EEvPiS0_,(.L_x_23 - _Z7reduce5ILj256EEvPiS0_)
        .other          _Z7reduce5ILj256EEvPiS0_,@"STO_CUDA_ENTRY STV_DEFAULT"
_Z7reduce5ILj256EEvPiS0_:
.text._Z7reduce5ILj256EEvPiS0_:
        /* <DEDUP_REMOVED lines=8> */
[C---:B-1----:R-:W-:Y:S01]  /*0080*/  IMAD.WIDE.U32 R4, R3.reuse, 0x4, R6 ;  /* 0x0000000403047825 */ /* 0x042fe200078e0006 */
[----:B------:R-:W-:-:S05]  /*0090*/  IADD3 R9, PT, PT, R3, UR4, RZ ;  /* 0x0000000403097c10 */ /* 0x000fca000fffe0ff */
[----:B------:R-:W-:Y:S01]  /*00a0*/  IMAD.WIDE.U32 R6, R9, 0x4, R6 ;  /* 0x0000000409067825 */ /* 0x000fe200078e0006 */
[----:B---3--:R-:W2:Y:S05]  /*00b0*/  LDG.E R4, desc[UR6][R4.64] ;  /* 0x0000000604047981 */ /* 0x008eaa000c1e1900 */
        /* <DEDUP_REMOVED lines=10> */
[----:B------:R-:W-:Y:S01]  /*0160*/  LDS R4, [R3+0x200] ;  /* 0x0002000003047984 */ /* 0x000fe20000000800 */
[----:B------:R-:W-:-:S03]  /*0170*/  ISETP.GT.U32.AND P0, PT, R2, 0x3f, PT ;  /* 0x0000003f0200780c */ /* 0x000fc60003f04070 */
[----:B------:R-:W1:Y:S02]  /*0180*/  LDS R5, [R3] ;  /* 0x0000000003057984 */ /* 0x000e640000000800 */
[----:B-1----:R-:W-:-:S05]  /*0190*/  IADD3 R4, PT, PT, R4, R5, RZ ;  /* 0x0000000504047210 */ /* 0x002fca0007ffe0ff */
[----:B------:R1:W-:Y:S01]  /*01a0*/  STS [R3], R4 ;  /* 0x0000000403007388 */ /* 0x0003e20000000800 */
[----:B------:R-:W-:Y:S06]  /*01b0*/  BAR.SYNC.DEFER_BLOCKING 0x0 ;  /* 0x0000000000007b1d */ /* 0x000fec0000010000 */
[----:B------:R-:W-:Y:S05]  /*01c0*/  @P0 EXIT ;  /* 0x000000000000094d */ /* 0x000fea0003800000 */
[----:B-1----:R-:W-:Y:S01]  /*01d0*/  LDS R4, [R3+0x100] ;  /* 0x0001000003047984 */ /* 0x002fe20000000800 */
[----:B------:R-:W-:-:S03]  /*01e0*/  ISETP.GT.U32.AND P0, PT, R2, 0x1f, PT ;  /* 0x0000001f0200780c */ /* 0x000fc60003f04070 */
[----:B------:R-:W1:Y:S02]  /*01f0*/  LDS R5, [R3] ;  /* 0x0000000003057984 */ /* 0x000e640000000800 */
[----:B-1----:R-:W-:-:S05]  /*0200*/  IMAD.IADD R4, R4, 0x1, R5 ;  /* 0x0000000104047824 */ /* 0x002fca00078e0205 */
[----:B------:R1:W-:Y:S01]  /*0210*/  STS [R3], R4 ;  /* 0x0000000403007388 */ /* 0x0003e20000000800 */
[----:B------:R-:W-:Y:S06]  /*0220*/  BAR.SYNC.DEFER_BLOCKING 0x0 ;  /* 0x0000000000007b1d */ /* 0x000fec0000010000 */
[----:B------:R-:W-:Y:S05]  /*0230*/  @P0 EXIT ;  /* 0x000000000000094d */ /* 0x000fea0003800000 */
[----:B-1----:R-:W-:Y:S01]  /*0240*/  LDS R4, [R3+0x80] ;  /* 0x0000800003047984 */ /* 0x002fe20000000800 */
[----:B------:R-:W-:-:S03]  /*0250*/  ISETP.NE.AND P0, PT, R2, RZ, PT ;  /* 0x000000ff0200720c */ /* 0x000fc60003f05270 */
[----:B------:R-:W1:Y:S02]  /*0260*/  LDS R5, [R3] ;  /* 0x0000000003057984 */ /* 0x000e640000000800 */
[----:B-1----:R-:W-:-:S05]  /*0270*/  IADD3 R4, PT, PT, R4, R5, RZ ;  /* 0x0000000504047210 */ /* 0x002fca0007ffe0ff */
[----:B------:R-:W-:Y:S04]  /*0280*/  STS [R3], R4 ;  /* 0x0000000403007388 */ /* 0x000fe80000000800 */
[----:B------:R-:W-:Y:S04]  /*0290*/  LDS R5, [R3+0x40] ;  /* 0x0000400003057984 */ /* 0x000fe80000000800 */
[----:B------:R-:W1:Y:S02]  /*02a0*/  LDS R6, [R3] ;  /* 0x0000000003067984 */ /* 0x000e640000000800 */
[----:B-1----:R-:W-:-:S05]  /*02b0*/  IMAD.IADD R6, R5, 0x1, R6 ;  /* 0x0000000105067824 */ /* 0x002fca00078e0206 */
[----:B------:R-:W-:Y:S04]  /*02c0*/  STS [R3], R6 ;  /* 0x0000000603007388 */ /* 0x000fe80000000800 */
[----:B------:R-:W-:Y:S04]  /*02d0*/  LDS R5, [R3+0x20] ;  /* 0x0000200003057984 */ /* 0x000fe80000000800 */
[----:B0-----:R-:W0:Y:S02]  /*02e0*/  LDS R8, [R3] ;  /* 0x0000000003087984 */ /* 0x001e240000000800 */
        /* <DEDUP_REMOVED lines=15> */
[----:B------:R-:W1:Y:S01]  /*03e0*/  LDS R5, [UR4] ;  /* 0x00000004ff057984 */ /* 0x000e620008000800 */
[----:B0-----:R-:W0:Y:S02]  /*03f0*/  LDC.64 R2, c[0x0][0x388] ;  /* 0x0000e200ff027b82 */ /* 0x001e240000000a00 */
[----:B0-----:R-:W-:-:S05]  /*0400*/  IMAD.WIDE.U32 R2, R0, 0x4, R2 ;  /* 0x0000000400027825 */ /* 0x001fca00078e0002 */
[----:B-1----:R-:W-:Y:S01]  /*0410*/  STG.E desc[UR6][R2.64], R5 ;  /* 0x0000000502007986 */ /* 0x002fe2000c101906 */
[----:B------:R-:W-:Y:S05]  /*0420*/  EXIT ;  /* 0x000000000000794d */ /* 0x000fea0003800000 */
.L_x_3:
        /* <DEDUP_REMOVED lines=13> */
.L_x_23:


//--------------------- .text._Z7reduce5ILj512EEvPiS0_ --------------------------
	.section	.text._Z7reduce5ILj512EEvPiS0_,"ax",@progbits
	.align	128
        .global         _Z7reduce5ILj512EEvPiS0_
        .type           _Z7reduce5ILj512EEvPiS0_,@function
        .size           _Z7reduce5ILj512EEvPiS0_,(.L_x_24 - _Z7reduce5ILj512EEvPiS0_)
        .other          _Z7reduce5ILj512EEvPiS0_,@"STO_CUDA_ENTRY STV_DEFAULT"
_Z7reduce5ILj512EEvPiS0_:
.text._Z7reduce5ILj512EEvPiS0_:
        /* <DEDUP_REMOVED lines=23> */
[----:B------:R-:W-:-:S03]  /*0170*/  ISETP.GT.U32.AND P0, PT, R2, 0x7f, PT ;  /* 0x0000007f0200780c */ /* 0x000fc60003f04070 */
[----:B------:R-:W1:Y:S02]  /*0180*/  LDS R5, [R3] ;  /* 0x0000000003057984 */ /* 0x000e640000000800 */
[----:B-1----:R-:W-:-:S05]  /*0190*/  IMAD.IADD R4, R4, 0x1, R5 ;  /* 0x0000000104047824 */ /* 0x002fca00078e0205 */
[----:B------:R1:W-:Y:S01]  /*01a0*/  STS [R3], R4 ;  /* 0x0000000403007388 */ /* 0x0003e20000000800 */
[----:B------:R-:W-:Y:S06]  /*01b0*/  BAR.SYNC.DEFER_BLOCKING 0x0 ;  /* 0x0000000000007b1d */ /* 0x000fec0000010000 */
[----:B------:R-:W-:Y:S05]  /*01c0*/  @P0 EXIT ;  /* 0x000000000000094d */ /* 0x000fea0003800000 */
[----:B-1----:R-:W-:Y:S01]  /*01d0*/  LDS R4, [R3+0x200] ;  /* 0x0002000003047984 */ /* 0x002fe20000000800 */
        /* <DEDUP_REMOVED lines=44> */
.L_x_4:
        /* <DEDUP_REMOVED lines=14> */
.L_x_24:


//--------------------- .text._Z7reduce4PiS_      --------------------------
	.section	.text._Z7reduce4PiS_,"ax",@progbits
	.align	128
        .global         _Z7reduce4PiS_
        .type           _Z7reduce4PiS_,@function
        .size           _Z7reduce4PiS_,(.L_x_25 - _Z7reduce4PiS_)
        .other          _Z7reduce4PiS_,@"STO_CUDA_ENTRY STV_DEFAULT"
_Z7reduce4PiS_:
.text._Z7reduce4PiS_:
        /* <DEDUP_REMOVED lines=15> */
[----:B------:R-:W-:Y:S01]  /*00f0*/  UISETP.GE.U32.AND UP0, UPT, UR8, 0x42, UPT ;  /* 0x000000420800788c */ /* 0x000fe2000bf06070 */
[----:B------:R-:W-:Y:S01]  /*0100*/  ISETP.GT.U32.AND P0, PT, R2, 0x1f, PT ;  /* 0x0000001f0200780c */ /* 0x000fe20003f04070 */
[----:B0-----:R-:W-:-:S06]  /*0110*/  ULEA UR4, UR5, UR4, 0x18 ;  /* 0x0000000405047291 */ /* 0x001fcc000f8ec0ff */
[----:B------:R-:W-:Y:S01]  /*0120*/  LEA R3, R2, UR4, 0x2 ;  /* 0x0000000402037c11 */ /* 0x000fe2000f8e10ff */
[----:B--2---:R-:W-:-:S05]  /*0130*/  IMAD.IADD R8, R4, 0x1, R7 ;  /* 0x0000000104087824 */ /* 0x004fca00078e0207 */
[----:B------:R0:W-:Y:S01]  /*0140*/  STS [R3], R8 ;  /* 0x0000000803007388 */ /* 0x0001e20000000800 */
[----:B------:R-:W-:Y:S06]  /*0150*/  BAR.SYNC.DEFER_BLOCKING 0x0 ;  /* 0x0000000000007b1d */ /* 0x000fec0000010000 */
[----:B------:R-:W-:Y:S05]  /*0160*/  BRA.U !UP0, `(.L_x_5) ;  /* 0x0000000108307547 */ /* 0x000fea000b800000 */
[----:B------:R-:W-:-:S07]  /*0170*/  MOV R4, UR8 ;  /* 0x0000000800047c02 */ /* 0x000fce0008000f00 */
.L_x_6:
[----:B------:R-:W-:-:S04]  /*0180*/  SHF.R.U32.HI R7, RZ, 0x1, R4 ;  /* 0x00000001ff077819 */ /* 0x000fc80000011604 */
[----:B------:R-:W-:-:S13]  /*0190*/  ISETP.GE.U32.AND P1, PT, R2, R7, PT ;  /* 0x000000070200720c */ /* 0x000fda0003f26070 */
[----:B------:R-:W-:-:S06]  /*01a0*/  @!P1 IMAD R5, R7, 0x4, R3 ;  /* 0x0000000407059824 */ /* 0x000fcc00078e0203 */
[----:B------:R-:W-:Y:S04]  /*01b0*/  @!P1 LDS R5, [R5] ;  /* 0x0000000005059984 */ /* 0x000fe80000000800 */
[----:B------:R-:W1:Y:S02]  /*01c0*/  @!P1 LDS R6, [R3] ;  /* 0x0000000003069984 */ /* 0x000e640000000800 */
[----:B-1----:R-:W-:-:S05]  /*01d0*/  @!P1 IADD3 R6, PT, PT, R5, R6, RZ ;  /* 0x0000000605069210 */ /* 0x002fca0007ffe0ff */
[----:B------:R1:W-:Y:S01]  /*01e0*/  @!P1 STS [R3], R6 ;  /* 0x0000000603009388 */ /* 0x0003e20000000800 */
[----:B------:R-:W-:Y:S01]  /*01f0*/  BAR.SYNC.DEFER_BLOCKING 0x0 ;  /* 0x0000000000007b1d */ /* 0x000fe20000010000 */
[----:B------:R-:W-:Y:S01]  /*0200*/  ISETP.GT.U32.AND P1, PT, R4, 0x83, PT ;  /* 0x000000830400780c */ /* 0x000fe20003f24070 */
[----:B------:R-:W-:-:S12]  /*0210*/  IMAD.MOV.U32 R4, RZ, RZ, R7 ;  /* 0x000000ffff047224 */ /* 0x000fd800078e0007 */
[----:B-1----:R-:W-:Y:S05]  /*0220*/  @P1 BRA `(.L_x_6) ;  /* 0xfffffffc00d41947 */ /* 0x002fea000383ffff */
.L_x_5:
[----:B------:R-:W-:Y:S05]  /*0230*/  @P0 EXIT ;  /* 0x000000000000094d */ /* 0x000fea0003800000 */
[----:B------:R-:W-:Y:S01]  /*0240*/  LDS R4, [R3+0x80] ;  /* 0x0000800003047984 */ /* 0x000fe20000000800 */
        /* <DEDUP_REMOVED lines=25> */
[----:B------:R-:W1:Y:S01]  /*03e0*/  S2UR UR5, SR_CgaCtaId ;  /* 0x00000000000579c3 */ /* 0x000e620000008800 */
[----:B------:R-:W-:-:S07]  /*03f0*/  UMOV UR4, 0x400 ;  /* 0x0000040000047882 */ /* 0x000fce0000000000 */
[----:B0-----:R-:W0:Y:S01]  /*0400*/  LDC.64 R2, c[0x0][0x388] ;  /* 0x0000e200ff027b82 */ /* 0x001e220000000a00 */
[----:B-1----:R-:W-:Y:S01]  /*0410*/  ULEA UR4, UR5, UR4, 0x18 ;  /* 0x0000000405047291 */ /* 0x002fe2000f8ec0ff */
[----:B0-----:R-:W-:-:S08]  /*0420*/  IMAD.WIDE.U32 R2, R0, 0x4, R2 ;  /* 0x0000000400027825 */ /* 0x001fd000078e0002 */
[----:B------:R-:W0:Y:S04]  /*0430*/  LDS R5, [UR4] ;  /* 0x00000004ff057984 */ /* 0x000e280008000800 */
[----:B0-----:R-:W-:Y:S01]  /*0440*/  STG.E desc[UR6][R2.64], R5 ;  /* 0x0000000502007986 */ /* 0x001fe2000c101906 */
[----:B------:R-:W-:Y:S05]  /*0450*/  EXIT ;  /* 0x000000000000794d */ /* 0x000fea0003800000 */
.L_x_7:
        /* <DEDUP_REMOVED lines=10> */
.L_x_25:


//--------------------- .text._Z7reduce3PiS_      --------------------------
	.section	.text._Z7reduce3PiS_,"ax",@progbits
	.align	128
        .global         _Z7reduce3PiS_
        .type           _Z7reduce3PiS_,@function
        .size           _Z7reduce3PiS_,(.L_x_26 - _Z7reduce3PiS_)
        .other          _Z7reduce3PiS_,@"STO_CUDA_ENTRY STV_DEFAULT"
_Z7reduce3PiS_:
.text._Z7reduce3PiS_:
[----:B------:R-:W-:Y:S01]  /*0000*/  LDC R1, c[0x0][0x37c] ;  /* 0x0000df00ff017b82 */ /* 0x000fe20000000800 */
[----:B------:R-:W0:Y:S01]  /*0010*/  S2R R11, SR_CTAID.X ;  /* 0x00000000000b7919 */ /* 0x000e220000002500 */
[----:B------:R-:W0:Y:S06]  /*0020*/  LDCU UR8, c[0x0][0x360] ;  /* 0x00006c00ff0877ac */ /* 0x000e2c0008000800 */
[----:B------:R-:W1:Y:S01]  /*0030*/  LDC.64 R4, c[0x0][0x380] ;  /* 0x0000e000ff047b82 */ /* 0x000e620000000a00 */
[----:B------:R-:W2:Y:S01]  /*0040*/  S2R R9, SR_TID.X ;  /* 0x0000000000097919 */ /* 0x000ea20000002100 */
[----:B------:R-:W3:Y:S01]  /*0050*/  LDCU.64 UR6, c[0x0][0x358] ;  /* 0x00006b00ff0677ac */ /* 0x000ee20008000a00 */
[----:B0-----:R-:W-:-:S04]  /*0060*/  IMAD R0, R11, UR8, RZ ;  /* 0x000000080b007c24 */ /* 0x001fc8000f8e02ff */
[----:B--2---:R-:W-:-:S05]  /*0070*/  IMAD R3, R0, 0x2, R9 ;  /* 0x0000000200037824 */ /* 0x004fca00078e0209 */
[C---:B------:R-:W-:Y:S01]  /*0080*/  IADD3 R7, PT, PT, R3.reuse, UR8, RZ ;  /* 0x0000000803077c10 */ /* 0x040fe2000fffe0ff */
[----:B-1----:R-:W-:-:S04]  /*0090*/  IMAD.WIDE.U32 R2, R3, 0x4, R4 ;  /* 0x0000000403027825 */ /* 0x002fc800078e0004 */
[----:B------:R-:W-:Y:S02]  /*00a0*/  IMAD.WIDE.U32 R4, R7, 0x4, R4 ;  /* 0x0000000407047825 */ /* 0x000fe400078e0004 */
[----:B---3--:R-:W2:Y:S04]  /*00b0*/  LDG.E R2, desc[UR6][R2.64] ;  /* 0x0000000602027981 */ /* 0x008ea8000c1e1900 */
[----:B------:R-:W2:Y:S01]  /*00c0*/  LDG.E R5, desc[UR6][R4.64] ;  /* 0x0000000604057981 */ /* 0x000ea2000c1e1900 */
[----:B------:R-:W0:Y:S01]  /*00d0*/  S2UR UR5, SR_CgaCtaId ;  /* 0x00000000000579c3 */ /* 0x000e220000008800 */
[----:B------:R-:W-:Y:S01]  /*00e0*/  UMOV UR4, 0x400 ;  /* 0x0000040000047882 */ /* 0x000fe20000000000 */
[----:B------:R-:W-:Y:S01]  /*00f0*/  UISETP.GE.U32.AND UP0, UPT, UR8, 0x2, UPT ;  /* 0x000000020800788c */ /* 0x000fe2000bf06070 */
[----:B------:R-:W-:Y:S01]  /*0100*/  ISETP.NE.AND P0, PT, R9, RZ, PT ;  /* 0x000000ff0900720c */ /* 0x000fe20003f05270 */
[----:B0-----:R-:W-:-:S06]  /*0110*/  ULEA UR4, UR5, UR4, 0x18 ;  /* 0x0000000405047291 */ /* 0x001fcc000f8ec0ff */
[----:B------:R-:W-:Y:S01]  /*0120*/  LEA R7, R9, UR4, 0x2 ;  /* 0x0000000409077c11 */ /* 0x000fe2000f8e10ff */
[----:B--2---:R-:W-:-:S05]  /*0130*/  IMAD.IADD R0, R2, 0x1, R5 ;  /* 0x0000000102007824 */ /* 0x004fca00078e0205 */
[----:B------:R0:W-:Y:S01]  /*0140*/  STS [R7], R0 ;  /* 0x0000000007007388 */ /* 0x0001e20000000800 */
[----:B------:R-:W-:Y:S06]  /*0150*/  BAR.SYNC.DEFER_BLOCKING 0x0 ;  /* 0x0000000000007b1d */ /* 0x000fec0000010000 */
[----:B------:R-:W-:Y:S05]  /*0160*/  BRA.U !UP0, `(.L_x_8) ;  /* 0x0000000108307547 */ /* 0x000fea000b800000 */
[----:B0-----:R-:W-:-:S07]  /*0170*/  MOV R0, UR8 ;  /* 0x0000000800007c02 */ /* 0x001fce0008000f00 */
.L_x_9:
[----:B------:R-:W-:-:S04]  /*0180*/  SHF.R.U32.HI R6, RZ, 0x1, R0 ;  /* 0x00000001ff067819 */ /* 0x000fc80000011600 */
[----:B------:R-:W-:-:S13]  /*0190*/  ISETP.GE.U32.AND P1, PT, R9, R6, PT ;  /* 0x000000060900720c */ /* 0x000fda0003f26070 */
[----:B------:R-:W-:Y:S01]  /*01a0*/  @!P1 IMAD R2, R6, 0x4, R7 ;  /* 0x0000000406029824 */ /* 0x000fe200078e0207 */
[----:B------:R-:W-:Y:S05]  /*01b0*/  @!P1 LDS R3, [R7] ;  /* 0x0000000007039984 */ /* 0x000fea0000000800 */
[----:B------:R-:W0:Y:S02]  /*01c0*/  @!P1 LDS R2, [R2] ;  /* 0x0000000002029984 */ /* 0x000e240000000800 */
[----:B0-----:R-:W-:-:S05]  /*01d0*/  @!P1 IADD3 R4, PT, PT, R2, R3, RZ ;  /* 0x0000000302049210 */ /* 0x001fca0007ffe0ff */
[----:B------:R1:W-:Y:S01]  /*01e0*/  @!P1 STS [R7], R4 ;  /* 0x0000000407009388 */ /* 0x0003e20000000800 */
[----:B------:R-:W-:Y:S01]  /*01f0*/  BAR.SYNC.DEFER_BLOCKING 0x0 ;  /* 0x0000000000007b1d */ /* 0x000fe20000010000 */
[----:B------:R-:W-:Y:S01]  /*0200*/  ISETP.GT.U32.AND P1, PT, R0, 0x3, PT ;  /* 0x000000030000780c */ /* 0x000fe20003f24070 */
[----:B------:R-:W-:-:S12]  /*0210*/  IMAD.MOV.U32 R0, RZ, RZ, R6 ;  /* 0x000000ffff007224 */ /* 0x000fd800078e0006 */
[----:B-1----:R-:W-:Y:S05]  /*0220*/  @P1 BRA `(.L_x_9) ;  /* 0xfffffffc00d41947 */ /* 0x002fea000383ffff */
.L_x_8:
[----:B------:R-:W-:Y:S05]  /*0230*/  @P0 EXIT ;  /* 0x000000000000094d */ /* 0x000fea0003800000 */
[----:B------:R-:W1:Y:S01]  /*0240*/  S2UR UR5, SR_CgaCtaId ;  /* 0x00000000000579c3 */ /* 0x000e620000008800 */
[----:B------:R-:W-:-:S07]  /*0250*/  UMOV UR4, 0x400 ;  /* 0x0000040000047882 */ /* 0x000fce0000000000 */
[----:B------:R-:W2:Y:S01]  /*0260*/  LDC.64 R2, c[0x0][0x388] ;  /* 0x0000e200ff027b82 */ /* 0x000ea20000000a00 */
[----:B-1----:R-:W-:Y:S01]  /*0270*/  ULEA UR4, UR5, UR4, 0x18 ;  /* 0x0000000405047291 */ /* 0x002fe2000f8ec0ff */
[----:B--2---:R-:W-:-:S08]  /*0280*/  IMAD.WIDE.U32 R2, R11, 0x4, R2 ;  /* 0x000000040b027825 */ /* 0x004fd000078e0002 */
[----:B------:R-:W1:Y:S04]  /*0290*/  LDS R5, [UR4] ;  /* 0x00000004ff057984 */ /* 0x000e680008000800 */
[----:B-1----:R-:W-:Y:S01]  /*02a0*/  STG.E desc[UR6][R2.64], R5 ;  /* 0x0000000502007986 */ /* 0x002fe2000c101906 */
[----:B------:R-:W-:Y:S05]  /*02b0*/  EXIT ;  /* 0x000000000000794d */ /* 0x000fea0003800000 */
.L_x_10:
        /* <DEDUP_REMOVED lines=12> */
.L_x_26:


//--------------------- .text._Z7reduce2PiS_      --------------------------
	.section	.text._Z7reduce2PiS_,"ax",@progbits
	.align	128
        .global         _Z7reduce2PiS_
        .type           _Z7reduce2PiS_,@function
        .size           _Z7reduce2PiS_,(.L_x_27 - _Z7reduce2PiS_)
        .other          _Z7reduce2PiS_,@"STO_CUDA_ENTRY STV_DEFAULT"
_Z7reduce2PiS_:
.text._Z7reduce2PiS_:
[----:B------:R-:W-:Y:S01]  /*0000*/  LDC R1, c[0x0][0x37c] ;  /* 0x0000df00ff017b82 */ /* 0x000fe20000000800 */
[----:B------:R-:W0:Y:S07]  /*0010*/  S2R R6, SR_TID.X ;  /* 0x0000000000067919 */ /* 0x000e2e0000002100 */
[----:B------:R-:W1:Y:S01]  /*0020*/  LDC.64 R2, c[0x0][0x380] ;  /* 0x0000e000ff027b82 */ /* 0x000e620000000a00 */
[----:B------:R-:W0:Y:S01]  /*0030*/  LDCU UR8, c[0x0][0x360] ;  /* 0x00006c00ff0877ac */ /* 0x000e220008000800 */
[----:B------:R-:W0:Y:S01]  /*0040*/  S2R R7, SR_CTAID.X ;  /* 0x0000000000077919 */ /* 0x000e220000002500 */
[----:B------:R-:W2:Y:S01]  /*0050*/  LDCU.64 UR6, c[0x0][0x358] ;  /* 0x00006b00ff0677ac */ /* 0x000ea20008000a00 */
[----:B0-----:R-:W-:-:S04]  /*0060*/  IMAD R5, R7, UR8, R6 ;  /* 0x0000000807057c24 */ /* 0x001fc8000f8e0206 */
[----:B-1----:R-:W-:-:S06]  /*0070*/  IMAD.WIDE.U32 R2, R5, 0x4, R2 ;  /* 0x0000000405027825 */ /* 0x002fcc00078e0002 */
[----:B--2---:R-:W2:Y:S01]  /*0080*/  LDG.E R2, desc[UR6][R2.64] ;  /* 0x0000000602027981 */ /* 0x004ea2000c1e1900 */
[----:B------:R-:W0:Y:S01]  /*0090*/  S2UR UR5, SR_CgaCtaId ;  /* 0x00000000000579c3 */ /* 0x000e220000008800 */
[----:B------:R-:W-:Y:S01]  /*00a0*/  UMOV UR4, 0x400 ;  /* 0x0000040000047882 */ /* 0x000fe20000000000 */
[----:B------:R-:W-:Y:S01]  /*00b0*/  UISETP.GE.U32.AND UP0, UPT, UR8, 0x2, UPT ;  /* 0x000000020800788c */ /* 0x000fe2000bf06070 */
[----:B------:R-:W-:Y:S01]  /*00c0*/  ISETP.NE.AND P0, PT, R6, RZ, PT ;  /* 0x000000ff0600720c */ /* 0x000fe20003f05270 */
[----:B0-----:R-:W-:-:S06]  /*00d0*/  ULEA UR4, UR5, UR4, 0x18 ;  /* 0x0000000405047291 */ /* 0x001fcc000f8ec0ff */
[----:B------:R-:W-:-:S05]  /*00e0*/  LEA R5, R6, UR4, 0x2 ;  /* 0x0000000406057c11 */ /* 0x000fca000f8e10ff */
[----:B--2---:R0:W-:Y:S01]  /*00f0*/  STS [R5], R2 ;  /* 0x0000000205007388 */ /* 0x0041e20000000800 */
[----:B------:R-:W-:Y:S06]  /*0100*/  BAR.SYNC.DEFER_BLOCKING 0x0 ;  /* 0x0000000000007b1d */ /* 0x000fec0000010000 */
[----:B------:R-:W-:Y:S05]  /*0110*/  BRA.U !UP0, `(.L_x_11) ;  /* 0x0000000108307547 */ /* 0x000fea000b800000 */
[----:B------:R-:W-:-:S07]  /*0120*/  IMAD.U32 R0, RZ, RZ, UR8 ;  /* 0x00000008ff007e24 */ /* 0x000fce000f8e00ff */
.L_x_12:
[----:B------:R-:W-:-:S04]  /*0130*/  SHF.R.U32.HI R8, RZ, 0x1, R0 ;  /* 0x00000001ff087819 */ /* 0x000fc80000011600 */
[----:B------:R-:W-:-:S13]  /*0140*/  ISETP.GE.U32.AND P1, PT, R6, R8, PT ;  /* 0x000000080600720c */ /* 0x000fda0003f26070 */
[----:B0-----:R-:W-:Y:S01]  /*0150*/  @!P1 IMAD R2, R8, 0x4, R5 ;  /* 0x0000000408029824 */ /* 0x001fe200078e0205 */
        /* <DEDUP_REMOVED lines=8> */
.L_x_11:
        /* <DEDUP_REMOVED lines=9> */
.L_x_13:
        /* <DEDUP_REMOVED lines=9> */
.L_x_27:


//--------------------- .text._Z7reduce1PiS_      --------------------------
	.section	.text._Z7reduce1PiS_,"ax",@progbits
	.align	128
        .global         _Z7reduce1PiS_
        .type           _Z7reduce1PiS_,@function
        .size           _Z7reduce1PiS_,(.L_x_28 - _Z7reduce1PiS_)
        .other          _Z7reduce1PiS_,@"STO_CUDA_ENTRY STV_DEFAULT"
_Z7reduce1PiS_:
.text._Z7reduce1PiS_:
        /* <DEDUP_REMOVED lines=18> */
[----:B------:R-:W-:-:S05]  /*0120*/  UMOV UR5, 0x1 ;  /* 0x0000000100057882 */ /* 0x000fca0000000000 */
.L_x_15:
[----:B------:R-:W-:-:S04]  /*0130*/  USHF.L.U32 UR6, UR5, 0x1, URZ ;  /* 0x0000000105067899 */ /* 0x000fc800080006ff */
[----:B------:R-:W-:Y:S02]  /*0140*/  UISETP.GE.U32.AND UP0, UPT, UR6, UR7, UPT ;  /* 0x000000070600728c */ /* 0x000fe4000bf06070 */
[----:B01----:R-:W-:-:S05]  /*0150*/  IMAD R2, R4, UR6, RZ ;  /* 0x0000000604027c24 */ /* 0x003fca000f8e02ff */
[----:B------:R-:W-:-:S13]  /*0160*/  ISETP.GE.U32.AND P0, PT, R2, UR7, PT ;  /* 0x0000000702007c0c */ /* 0x000fda000bf06070 */
[C---:B------:R-:W-:Y:S01]  /*0170*/  @!P0 VIADD R0, R2.reuse, UR5 ;  /* 0x0000000502008c36 */ /* 0x040fe20008000000 */
[----:B------:R-:W-:Y:S01]  /*0180*/  @!P0 LEA R2, R2, UR4, 0x2 ;  /* 0x0000000402028c11 */ /* 0x000fe2000f8e10ff */
[----:B------:R-:W-:-:S03]  /*0190*/  UMOV UR5, UR6 ;  /* 0x0000000600057c82 */ /* 0x000fc60008000000 */
[----:B------:R-:W-:Y:S01]  /*01a0*/  @!P0 LEA R0, R0, UR4, 0x2 ;  /* 0x0000000400008c11 */ /* 0x000fe2000f8e10ff */
[----:B------:R-:W-:Y:S05]  /*01b0*/  @!P0 LDS R3, [R2] ;  /* 0x0000000002038984 */ /* 0x000fea0000000800 */
[----:B------:R-:W0:Y:S02]  /*01c0*/  @!P0 LDS R0, [R0] ;  /* 0x0000000000008984 */ /* 0x000e240000000800 */
[----:B0-----:R-:W-:-:S05]  /*01d0*/  @!P0 IADD3 R3, PT, PT, R0, R3, RZ ;  /* 0x0000000300038210 */ /* 0x001fca0007ffe0ff */
[----:B------:R1:W-:Y:S01]  /*01e0*/  @!P0 STS [R2], R3 ;  /* 0x0000000302008388 */ /* 0x0003e20000000800 */
[----:B------:R-:W-:Y:S06]  /*01f0*/  BAR.SYNC.DEFER_BLOCKING 0x0 ;  /* 0x0000000000007b1d */ /* 0x000fec0000010000 */
[----:B------:R-:W-:Y:S05]  /*0200*/  BRA.U !UP0, `(.L_x_15) ;  /* 0xfffffffd08c87547 */ /* 0x000fea000b83ffff */
.L_x_14:
[----:B------:R-:W-:Y:S05]  /*0210*/  @P1 EXIT ;  /* 0x000000000000194d */ /* 0x000fea0003800000 */
[----:B------:R-:W2:Y:S01]  /*0220*/  S2UR UR5, SR_CgaCtaId ;  /* 0x00000000000579c3 */ /* 0x000ea20000008800 */
[----:B------:R-:W-:-:S07]  /*0230*/  UMOV UR4, 0x400 ;  /* 0x0000040000047882 */ /* 0x000fce0000000000 */
[----:B01----:R-:W0:Y:S01]  /*0240*/  LDC.64 R2, c[0x0][0x388] ;  /* 0x0000e200ff027b82 */ /* 0x003e220000000a00 */
[----:B--2---:R-:W-:Y:S01]  /*0250*/  ULEA UR4, UR5, UR4, 0x18 ;  /* 0x0000000405047291 */ /* 0x004fe2000f8ec0ff */
[----:B0-----:R-:W-:-:S08]  /*0260*/  IMAD.WIDE.U32 R2, R7, 0x4, R2 ;  /* 0x0000000407027825 */ /* 0x001fd000078e0002 */
[----:B------:R-:W0:Y:S04]  /*0270*/  LDS R5, [UR4] ;  /* 0x00000004ff057984 */ /* 0x000e280008000800 */
[----:B0-----:R-:W-:Y:S01]  /*0280*/  STG.E desc[UR8][R2.64], R5 ;  /* 0x0000000502007986 */ /* 0x001fe2000c101908 */
[----:B------:R-:W-:Y:S05]  /*0290*/  EXIT ;  /* 0x000000000000794d */ /* 0x000fea0003800000 */
.L_x_16:
        /* <DEDUP_REMOVED lines=14> */
.L_x_28:


//--------------------- .text._Z7reduce0PiS_      --------------------------
	.section	.text._Z7reduce0PiS_,"ax",@progbits
	.align	128
        .global         _Z7reduce0PiS_
        .type           _Z7reduce0PiS_,@function
        .size           _Z7reduce0PiS_,(.L_x_29 - _Z7reduce0PiS_)
        .other          _Z7reduce0PiS_,@"STO_CUDA_ENTRY STV_DEFAULT"
_Z7reduce0PiS_:
.text._Z7reduce0PiS_:
        /* <DEDUP_REMOVED lines=18> */
[----:B------:R-:W-:-:S07]  /*0120*/  IMAD.MOV.U32 R0, RZ, RZ, 0x1 ;  /* 0x00000001ff007424 */ /* 0x000fce00078e00ff */
.L_x_18:
[----:B------:R-:W-:-:S05]  /*0130*/  IMAD.SHL.U32 R8, R0, 0x2, RZ ;  /* 0x0000000200087824 */ /* 0x000fca00078e00ff */
[----:B0-----:R-:W-:-:S04]  /*0140*/  IADD3 R2, PT, PT, R8, -0x1, RZ ;  /* 0xffffffff08027810 */ /* 0x001fc80007ffe0ff */
[----:B------:R-:W-:-:S13]  /*0150*/  LOP3.LUT P1, RZ, R2, R7, RZ, 0xc0, !PT ;  /* 0x0000000702ff7212 */ /* 0x000fda000782c0ff */
[----:B------:R-:W-:Y:S01]  /*0160*/  @!P1 IMAD R2, R0, 0x4, R5 ;  /* 0x0000000400029824 */ /* 0x000fe200078e0205 */
[----:B------:R-:W-:Y:S01]  /*0170*/  @!P1 LDS R3, [R5] ;  /* 0x0000000005039984 */ /* 0x000fe20000000800 */
[----:B------:R-:W-:-:S04]  /*0180*/  MOV R0, R8 ;  /* 0x0000000800007202 */ /* 0x000fc80000000f00 */
[----:B------:R-:W0:Y:S02]  /*0190*/  @!P1 LDS R2, [R2] ;  /* 0x0000000002029984 */ /* 0x000e240000000800 */
[----:B0-----:R-:W-:-:S05]  /*01a0*/  @!P1 IADD3 R4, PT, PT, R2, R3, RZ ;  /* 0x0000000302049210 */ /* 0x001fca0007ffe0ff */
[----:B------:R1:W-:Y:S01]  /*01b0*/  @!P1 STS [R5], R4 ;  /* 0x0000000405009388 */ /* 0x0003e20000000800 */
[----:B------:R-:W-:Y:S01]  /*01c0*/  BAR.SYNC.DEFER_BLOCKING 0x0 ;  /* 0x0000000000007b1d */ /* 0x000fe20000010000 */
[----:B------:R-:W-:-:S13]  /*01d0*/  ISETP.GE.U32.AND P1, PT, R8, UR8, PT ;  /* 0x0000000808007c0c */ /* 0x000fda000bf26070 */
[----:B-1----:R-:W-:Y:S05]  /*01e0*/  @!P1 BRA `(.L_x_18) ;  /* 0xfffffffc00d09947 */ /* 0x002fea000383ffff */
.L_x_17:
        /* <DEDUP_REMOVED lines=9> */
.L_x_19:
        /* <DEDUP_REMOVED lines=16> */
.L_x_29:


//--------------------- .nv.shared._Z7reduce5ILj32EEvPiS0_ --------------------------
	.section	.nv.shared._Z7reduce5ILj32EEvPiS0_,"aw",@nobits
	.sectionflags	@""
	.align	16
	.zero		1024


//--------------------- .nv.shared.reserved.0     --------------------------
	.section	.nv.shared.reserved.0,"aw",@nobits
	.weak		__nv_reservedSMEM_offset_0_alias
	.size		__nv_reservedSMEM_offset_0_alias, 0, 64
	.other		__nv_reservedSMEM_offset_0_alias,@"STO_CUDA_RESERVED_SHARED STV_DEFAULT"
__nv_reservedSMEM_offset_0_alias:
	.zero		0
	.zero		64


//--------------------- .nv.shared._Z7reduce5ILj64EEvPiS0_ --------------------------
	.section	.nv.shared._Z7reduce5ILj64EEvPiS0_,"aw",@nobits
	.sectionflags	@""
	.align	16
	.zero		1024


//--------------------- .nv.shared._Z7reduce5ILj128EEvPiS0_ --------------------------
	.section	.nv.shared._Z7reduce5ILj128EEvPiS0_,"aw",@nobits
	.sectionflags	@""
	.align	16
	.zero		1024


//--------------------- .nv.shared._Z7reduce5ILj256EEvPiS0_ --------------------------
	.section	.nv.shared._Z7reduce5ILj256EEvPiS0_,"aw",@nobits
	.sectionflags	@""
	.align	16
	.zero		1024


//--------------------- .nv.shared._Z7reduce5ILj512EEvPiS0_ --------------------------
	.section	.nv.shared._Z7reduce5ILj512EEvPiS0_,"aw",@nobits
	.sectionflags	@""
	.align	16
	.zero		1024


//--------------------- .nv.shared._Z7reduce4PiS_ --------------------------
	.section	.nv.shared._Z7reduce4PiS_,"aw",@nobits
	.sectionflags	@""
	.align	16
	.zero		1024


//--------------------- .nv.shared._Z7reduce3PiS_ --------------------------
	.section	.nv.shared._Z7reduce3PiS_,"aw",@nobits
	.sectionflags	@""
	.align	16
	.zero		1024


//--------------------- .nv.shared._Z7reduce2PiS_ --------------------------
	.section	.nv.shared._Z7reduce2PiS_,"aw",@nobits
	.sectionflags	@""
	.align	16
	.zero		1024


//--------------------- .nv.shared._Z7reduce1PiS_ --------------------------
	.section	.nv.shared._Z7reduce1PiS_,"aw",@nobits
	.sectionflags	@""
	.align	16
	.zero		1024


//--------------------- .nv.shared._Z7reduce0PiS_ --------------------------
	.section	.nv.shared._Z7reduce0PiS_,"aw",@nobits
	.sectionflags	@""
	.align	16
	.zero		1024


//--------------------- .nv.constant0._Z7reduce5ILj32EEvPiS0_ --------------------------
	.section	.nv.constant0._Z7reduce5ILj32EEvPiS0_,"a",@progbits
	.sectionflags	@""
	.align	4
.nv.constant0._Z7reduce5ILj32EEvPiS0_:
	.zero		912


//--------------------- .nv.constant0._Z7reduce5ILj64EEvPiS0_ --------------------------
	.section	.nv.constant0._Z7reduce5ILj64EEvPiS0_,"a",@progbits
	.sectionflags	@""
	.align	4
.nv.constant0._Z7reduce5ILj64EEvPiS0_:
	.zero		912


//--------------------- .nv.constant0._Z7reduce5ILj128EEvPiS0_ --------------------------
	.section	.nv.constant0._Z7reduce5ILj128EEvPiS0_,"a",@progbits
	.sectionflags	@""
	.align	4
.nv.constant0._Z7reduce5ILj128EEvPiS0_:
	.zero		912


//--------------------- .nv.constant0._Z7reduce5ILj256EEvPiS0_ --------------------------
	.section	.nv.constant0._Z7reduce5ILj256EEvPiS0_,"a",@progbits
	.sectionflags	@""
	.align	4
.nv.constant0._Z7reduce5ILj256EEvPiS0_:
	.zero		912


//--------------------- .nv.constant0._Z7reduce5ILj512EEvPiS0_ --------------------------
	.section	.nv.constant0._Z7reduce5ILj512EEvPiS0_,"a",@progbits
	.sectionflags	@""
	.align	4
.nv.constant0._Z7reduce5ILj512EEvPiS0_:
	.zero		912


//--------------------- .nv.constant0._Z7reduce4PiS_ --------------------------
	.section	.nv.constant0._Z7reduce4PiS_,"a",@progbits
	.sectionflags	@""
	.align	4
.nv.constant0._Z7reduce4PiS_:
	.zero		912


//--------------------- .nv.constant0._Z7reduce3PiS_ --------------------------
	.section	.nv.constant0._Z7reduce3PiS_,"a",@progbits
	.sectionflags	@""
	.align	4
.nv.constant0._Z7reduce3PiS_:
	.zero		912


//--------------------- .nv.constant0._Z7reduce2PiS_ --------------------------
	.section	.nv.constant0._Z7reduce2PiS_,"a",@progbits
	.sectionflags	@""
	.align	4
.nv.constant0._Z7reduce2PiS_:
	.zero		912


//--------------------- .nv.constant0._Z7reduce1PiS_ --------------------------
	.section	.nv.constant0._Z7reduce1PiS_,"a",@progbits
	.sectionflags	@""
	.align	4
.nv.constant0._Z7reduce1PiS_:
	.zero		912


//--------------------- .nv.constant0._Z7reduce0PiS_ --------------------------
	.section	.nv.constant0._Z7reduce0PiS_,"a",@progbits
	.sectionflags	@""
	.align	4
.nv.constant0._Z7reduce0PiS_:
	.zero		912


//--------------------- SYMBOLS --------------------------

	.type		.nv.reservedSmem.offset0,@object
	.size		.nv.reservedSmem.offset0,0x4
	.type		.nv.reservedSmem.cap,@object
	.size		.nv.reservedSmem.cap,0x4
